// auto-generated by cutlass_sweep.gemm — config: {"arch": "sm_100", "cluster_m": 1, "cluster_n": 4, "dtype": "nvfp4", "dtype_b": "nvfp4", "layout": "nt", "stages": 0, "tile_k": 64, "tile_m": 128, "tile_n": 128}
#include "cutlass/cutlass.h"
#include "cutlass/gemm/collective/collective_builder.hpp"
#include "cutlass/gemm/device/gemm_universal_adapter.h"
#include "cutlass/gemm/kernel/gemm_universal.hpp"
#include "cutlass/epilogue/collective/collective_builder.hpp"

using ElemA = cutlass::nv_float4_t<cutlass::float_e2m1_t>;
using ElemB = cutlass::nv_float4_t<cutlass::float_e2m1_t>;
using ElemCD = cutlass::bfloat16_t;
using Acc  = float;
using TileShape    = cute::Shape<cute::_128, cute::_128, cute::_64>;
using ClusterShape = cute::Shape<cute::_1, cute::_4, cute::_1>;

using CollectiveEpilogue = typename cutlass::epilogue::collective::CollectiveBuilder<
    cutlass::arch::Sm100, cutlass::arch::OpClassTensorOp,
    TileShape, ClusterShape,
    cutlass::epilogue::collective::EpilogueTileAuto,
    Acc, Acc,
    ElemCD, cutlass::layout::RowMajor, 128 / cutlass::sizeof_bits<ElemCD>::value,
    ElemCD, cutlass::layout::RowMajor, 128 / cutlass::sizeof_bits<ElemCD>::value,
    cutlass::epilogue::collective::EpilogueScheduleAuto
  >::CollectiveOp;

using CollectiveMainloop = typename cutlass::gemm::collective::CollectiveBuilder<
    cutlass::arch::Sm100, cutlass::arch::OpClassBlockScaledTensorOp,
    ElemA, cutlass::layout::RowMajor, 32,
    ElemB, cutlass::layout::ColumnMajor, 32,
    Acc,
    TileShape, ClusterShape,
    cutlass::gemm::collective::StageCountAutoCarveout<static_cast<int>(sizeof(typename CollectiveEpilogue::SharedStorage))>,
    cutlass::gemm::collective::KernelScheduleAuto
  >::CollectiveOp;

using GemmKernel = cutlass::gemm::kernel::GemmUniversal<
    cute::Shape<int,int,int,int>,
    CollectiveMainloop,
    CollectiveEpilogue
>;
using Gemm = cutlass::gemm::device::GemmUniversalAdapter<GemmKernel>;

// Force the device kernel symbol into the cubin without needing a host main.
auto* _anchor = &cutlass::device_kernel<GemmKernel>;


// ===== COMPILED SASS (sm_100a) =====

	.target	sm_100a

	.elftype	@"ET_EXEC"


//--------------------- .note.nv.tkinfo           --------------------------
	.section	.note.nv.tkinfo,"",@"SHT_NOTE"
	.sectionflags	@"SHF_NOTE_NV_TKINFO"
	.tkinfo
        /*0018*/ 	.word	0x00000002
        /*0030*/ 	.string	""
        /*0030*/ 	.string	"ptxas"
        /*0030*/ 	.string	"Cuda compilation tools, release 13.0, V13.0.88"
        /*0030*/ 	.string	"Build cuda_13.0.r13.0/compiler.36424714_0"
        /*0030*/ 	.string	"-arch sm_100a -m 64 "



//--------------------- .note.nv.cuinfo           --------------------------
	.section	.note.nv.cuinfo,"",@"SHT_NOTE"
	.sectionflags	@"SHF_NOTE_NV_CUINFO"
        /*0018*/ 	.short	0x0002
        /*001a*/ 	.short	0x0064
        /*001c*/ 	.short	0x0082
	.zero		2


//--------------------- .nv.info                  --------------------------
	.section	.nv.info,"",@"SHT_CUDA_INFO"
	.align	4


	//----- nvinfo : EIATTR_REGCOUNT
	.align		4
        /*0000*/ 	.byte	0x04, 0x2f
        /*0002*/ 	.short	(.L_19 - .L_18)
	.align		4
.L_18:
        /*0004*/ 	.word	index@(_ZN7cutlass13device_kernelINS_4gemm6kernel13GemmUniversalIN4cute5tupleIJiiiiEEENS1_10collective13CollectiveMmaINS1_46MainloopSm100TmaUmmaWarpSpecializedBlockScaledILi21ELi2ELi2ENS5_IJNS4_1CILi1EEENSA_ILi4EEESB_EEEEENS5_IJNSA_ILi128EEESF_NSA_ILi64EEEEEENS5_IJNS_12float_e2m1_tENS_13float_ue4m3_tEEEENS5_IJNS5_IJlSB_lEEENS4_6LayoutINS5_IJNS5_IJNS5_IJNSA_ILi32EEESC_EEEiEEENS5_IJNS5_IJNSA_ILi16EEESC_EEEiEEENS5_IJSB_iEEEEEENS5_IJSS_NS5_IJNS5_IJNSA_ILi0EEESB_EEENSA_ILi512EEEEEENS5_IJSV_iEEEEEEEEEEESK_S12_NS4_8TiledMMAINS4_8MMA_AtomIJNS4_17SM100_MMA_MXF4_SSISI_SI_fSJ_Li128ELi128ELi16ELNS4_4UMMA5MajorE0ELS17_0ELNS16_7ScaleInE0ELS18_0EEEEEENSM_INS5_IJSB_SB_SB_EEENS5_IJSV_SV_SV_EEEEENS5_IJNS4_10UnderscoreES1E_S1E_EEEEENS5_IJNS4_23SM90_TMA_LOAD_MULTICASTES1H_EEENS5_IJNS4_14ComposedLayoutINS4_7SwizzleILi1ELi4ELi3EEENS4_18smem_ptr_flag_bitsILi4EEENSM_INS5_IJNSA_ILi8EEESG_EEENS5_IJSG_SB_EEEEEEENSM_INS5_IJNS5_IJNS5_IJSO_SB_EEESR_EEESB_NS5_IJSB_SB_EEEEEENS5_IJNS5_IJNS5_IJSR_SX_EEESW_EEESV_NS5_IJSC_SX_EEEEEEEEEEEvNS4_8identityENS5_IJNS4_13SM90_TMA_LOADES24_EEES22_vS23_EENS_8epilogue10collective18CollectiveEpilogueINS27_23Sm100TmaWarpSpecializedILi4ELi2ELi32ELb1ELb0EEEJSH_NS5_IJNSM_ISF_SB_EENSM_ISN_SB_EEEEENS_10bfloat16_tESL_S2F_SL_NS27_6fusion15FusionCallbacksIS2B_NS2G_17LinearCombinationIS2F_fS2F_fLNS_15FloatRoundStyleE2EEESH_S2E_JEEENS4_5SM1004TMEM4LOAD26SM100_TMEM_LOAD_32dp32b32xES24_NS1J_INS1K_ILi2ELi4ELi3EEENS1M_ILi16EEENSM_INS5_IJS1O_SN_EEENS5_IJSN_SB_EEEEEEENS4_39AutoVectorizingCopyWithAssumedAlignmentILi128EEENS4_14SM90_TMA_STOREES2V_S2X_S2X_EEEvvEEEEvNT_6ParamsE)
        /*0008*/ 	.word	0x0000006e


	//----- nvinfo : EIATTR_FRAME_SIZE
	.align		4
.L_19:
        /*000c*/ 	.byte	0x04, 0x11
        /*000e*/ 	.short	(.L_21 - .L_20)
	.align		4
.L_20:
        /*0010*/ 	.word	index@($__internal_2_$__cuda_sm10x_tcgen05_guardrail_trap_unallocated_columns_being_dealloced)
        /*0014*/ 	.word	0x00000000


	//----- nvinfo : EIATTR_FRAME_SIZE
	.align		4
.L_21:
        /*0018*/ 	.byte	0x04, 0x11
        /*001a*/ 	.short	(.L_23 - .L_22)
	.align		4
.L_22:
        /*001c*/ 	.word	index@($__internal_1_$__cuda_sm10x_tcgen05_guardrail_trap_phase_invalid_during_alloc)
        /*0020*/ 	.word	0x00000000


	//----- nvinfo : EIATTR_FRAME_SIZE
	.align		4
.L_23:
        /*0024*/ 	.byte	0x04, 0x11
        /*0026*/ 	.short	(.L_25 - .L_24)
	.align		4
.L_24:
        /*0028*/ 	.word	index@($__internal_0_$__cuda_sm10x_tcgen05_guardrail_trap_col_being_dealloced_not_returned_by_alloc)
        /*002c*/ 	.word	0x00000000


	//----- nvinfo : EIATTR_FRAME_SIZE
	.align		4
.L_25:
        /*0030*/ 	.byte	0x04, 0x11
        /*0032*/ 	.short	(.L_27 - .L_26)
	.align		4
.L_26:
        /*0034*/ 	.word	index@(_ZN7cutlass13device_kernelINS_4gemm6kernel13GemmUniversalIN4cute5tupleIJiiiiEEENS1_10collective13CollectiveMmaINS1_46MainloopSm100TmaUmmaWarpSpecializedBlockScaledILi21ELi2ELi2ENS5_IJNS4_1CILi1EEENSA_ILi4EEESB_EEEEENS5_IJNSA_ILi128EEESF_NSA_ILi64EEEEEENS5_IJNS_12float_e2m1_tENS_13float_ue4m3_tEEEENS5_IJNS5_IJlSB_lEEENS4_6LayoutINS5_IJNS5_IJNS5_IJNSA_ILi32EEESC_EEEiEEENS5_IJNS5_IJNSA_ILi16EEESC_EEEiEEENS5_IJSB_iEEEEEENS5_IJSS_NS5_IJNS5_IJNSA_ILi0EEESB_EEENSA_ILi512EEEEEENS5_IJSV_iEEEEEEEEEEESK_S12_NS4_8TiledMMAINS4_8MMA_AtomIJNS4_17SM100_MMA_MXF4_SSISI_SI_fSJ_Li128ELi128ELi16ELNS4_4UMMA5MajorE0ELS17_0ELNS16_7ScaleInE0ELS18_0EEEEEENSM_INS5_IJSB_SB_SB_EEENS5_IJSV_SV_SV_EEEEENS5_IJNS4_10UnderscoreES1E_S1E_EEEEENS5_IJNS4_23SM90_TMA_LOAD_MULTICASTES1H_EEENS5_IJNS4_14ComposedLayoutINS4_7SwizzleILi1ELi4ELi3EEENS4_18smem_ptr_flag_bitsILi4EEENSM_INS5_IJNSA_ILi8EEESG_EEENS5_IJSG_SB_EEEEEEENSM_INS5_IJNS5_IJNS5_IJSO_SB_EEESR_EEESB_NS5_IJSB_SB_EEEEEENS5_IJNS5_IJNS5_IJSR_SX_EEESW_EEESV_NS5_IJSC_SX_EEEEEEEEEEEvNS4_8identityENS5_IJNS4_13SM90_TMA_LOADES24_EEES22_vS23_EENS_8epilogue10collective18CollectiveEpilogueINS27_23Sm100TmaWarpSpecializedILi4ELi2ELi32ELb1ELb0EEEJSH_NS5_IJNSM_ISF_SB_EENSM_ISN_SB_EEEEENS_10bfloat16_tESL_S2F_SL_NS27_6fusion15FusionCallbacksIS2B_NS2G_17LinearCombinationIS2F_fS2F_fLNS_15FloatRoundStyleE2EEESH_S2E_JEEENS4_5SM1004TMEM4LOAD26SM100_TMEM_LOAD_32dp32b32xES24_NS1J_INS1K_ILi2ELi4ELi3EEENS1M_ILi16EEENSM_INS5_IJS1O_SN_EEENS5_IJSN_SB_EEEEEEENS4_39AutoVectorizingCopyWithAssumedAlignmentILi128EEENS4_14SM90_TMA_STOREES2V_S2X_S2X_EEEvvEEEEvNT_6ParamsE)
        /*0038*/ 	.word	0x00000000


	//----- nvinfo : EIATTR_MIN_STACK_SIZE
	.align		4
.L_27:
        /*003c*/ 	.byte	0x04, 0x12
        /*003e*/ 	.short	(.L_29 - .L_28)
	.align		4
.L_28:
        /*0040*/ 	.word	index@(_ZN7cutlass13device_kernelINS_4gemm6kernel13GemmUniversalIN4cute5tupleIJiiiiEEENS1_10collective13CollectiveMmaINS1_46MainloopSm100TmaUmmaWarpSpecializedBlockScaledILi21ELi2ELi2ENS5_IJNS4_1CILi1EEENSA_ILi4EEESB_EEEEENS5_IJNSA_ILi128EEESF_NSA_ILi64EEEEEENS5_IJNS_12float_e2m1_tENS_13float_ue4m3_tEEEENS5_IJNS5_IJlSB_lEEENS4_6LayoutINS5_IJNS5_IJNS5_IJNSA_ILi32EEESC_EEEiEEENS5_IJNS5_IJNSA_ILi16EEESC_EEEiEEENS5_IJSB_iEEEEEENS5_IJSS_NS5_IJNS5_IJNSA_ILi0EEESB_EEENSA_ILi512EEEEEENS5_IJSV_iEEEEEEEEEEESK_S12_NS4_8TiledMMAINS4_8MMA_AtomIJNS4_17SM100_MMA_MXF4_SSISI_SI_fSJ_Li128ELi128ELi16ELNS4_4UMMA5MajorE0ELS17_0ELNS16_7ScaleInE0ELS18_0EEEEEENSM_INS5_IJSB_SB_SB_EEENS5_IJSV_SV_SV_EEEEENS5_IJNS4_10UnderscoreES1E_S1E_EEEEENS5_IJNS4_23SM90_TMA_LOAD_MULTICASTES1H_EEENS5_IJNS4_14ComposedLayoutINS4_7SwizzleILi1ELi4ELi3EEENS4_18smem_ptr_flag_bitsILi4EEENSM_INS5_IJNSA_ILi8EEESG_EEENS5_IJSG_SB_EEEEEEENSM_INS5_IJNS5_IJNS5_IJSO_SB_EEESR_EEESB_NS5_IJSB_SB_EEEEEENS5_IJNS5_IJNS5_IJSR_SX_EEESW_EEESV_NS5_IJSC_SX_EEEEEEEEEEEvNS4_8identityENS5_IJNS4_13SM90_TMA_LOADES24_EEES22_vS23_EENS_8epilogue10collective18CollectiveEpilogueINS27_23Sm100TmaWarpSpecializedILi4ELi2ELi32ELb1ELb0EEEJSH_NS5_IJNSM_ISF_SB_EENSM_ISN_SB_EEEEENS_10bfloat16_tESL_S2F_SL_NS27_6fusion15FusionCallbacksIS2B_NS2G_17LinearCombinationIS2F_fS2F_fLNS_15FloatRoundStyleE2EEESH_S2E_JEEENS4_5SM1004TMEM4LOAD26SM100_TMEM_LOAD_32dp32b32xES24_NS1J_INS1K_ILi2ELi4ELi3EEENS1M_ILi16EEENSM_INS5_IJS1O_SN_EEENS5_IJSN_SB_EEEEEEENS4_39AutoVectorizingCopyWithAssumedAlignmentILi128EEENS4_14SM90_TMA_STOREES2V_S2X_S2X_EEEvvEEEEvNT_6ParamsE)
        /*0044*/ 	.word	0x00000000
.L_29:


//--------------------- .nv.compat                --------------------------
	.section	.nv.compat,"",@"SHT_CUDA_COMPAT_INFO"
	.align	4
        /*0000*/ 	.byte	0x02, 0x09, 0x01, 0x00, 0x02, 0x02, 0x02, 0x00, 0x02, 0x05, 0x05, 0x00, 0x03, 0x07, 0x01, 0x01
        /*0010*/ 	.byte	0x02, 0x03, 0x01, 0x00, 0x02, 0x06, 0x01, 0x00, 0x04, 0x0b, 0x08, 0x00, 0x09, 0x00, 0x00, 0x00
        /*0020*/ 	.byte	0x00, 0x00, 0x00, 0x00


//--------------------- .nv.info._ZN7cutlass13device_kernelINS_4gemm6kernel13GemmUniversalIN4cute5tupleIJiiiiEEENS1_10collective13CollectiveMmaINS1_46MainloopSm100TmaUmmaWarpSpecializedBlockScaledILi21ELi2ELi2ENS5_IJNS4_1CILi1EEENSA_ILi4EEESB_EEEEENS5_IJNSA_ILi128EEESF_NSA_ILi64EEEEEENS5_IJNS_12float_e2m1_tENS_13float_ue4m3_tEEEENS5_IJNS5_IJlSB_lEEENS4_6LayoutINS5_IJNS5_IJNS5_IJNSA_ILi32EEESC_EEEiEEENS5_IJNS5_IJNSA_ILi16EEESC_EEEiEEENS5_IJSB_iEEEEEENS5_IJSS_NS5_IJNS5_IJNSA_ILi0EEESB_EEENSA_ILi512EEEEEENS5_IJSV_iEEEEEEEEEEESK_S12_NS4_8TiledMMAINS4_8MMA_AtomIJNS4_17SM100_MMA_MXF4_SSISI_SI_fSJ_Li128ELi128ELi16ELNS4_4UMMA5MajorE0ELS17_0ELNS16_7ScaleInE0ELS18_0EEEEEENSM_INS5_IJSB_SB_SB_EEENS5_IJSV_SV_SV_EEEEENS5_IJNS4_10UnderscoreES1E_S1E_EEEEENS5_IJNS4_23SM90_TMA_LOAD_MULTICASTES1H_EEENS5_IJNS4_14ComposedLayoutINS4_7SwizzleILi1ELi4ELi3EEENS4_18smem_ptr_flag_bitsILi4EEENSM_INS5_IJNSA_ILi8EEESG_EEENS5_IJSG_SB_EEEEEEENSM_INS5_IJNS5_IJNS5_IJSO_SB_EEESR_EEESB_NS5_IJSB_SB_EEEEEENS5_IJNS5_IJNS5_IJSR_SX_EEESW_EEESV_NS5_IJSC_SX_EEEEEEEEEEEvNS4_8identityENS5_IJNS4_13SM90_TMA_LOADES24_EEES22_vS23_EENS_8epilogue10collective18CollectiveEpilogueINS27_23Sm100TmaWarpSpecializedILi4ELi2ELi32ELb1ELb0EEEJSH_NS5_IJNSM_ISF_SB_EENSM_ISN_SB_EEEEENS_10bfloat16_tESL_S2F_SL_NS27_6fusion15FusionCallbacksIS2B_NS2G_17LinearCombinationIS2F_fS2F_fLNS_15FloatRoundStyleE2EEESH_S2E_JEEENS4_5SM1004TMEM4LOAD26SM100_TMEM_LOAD_32dp32b32xES24_NS1J_INS1K_ILi2ELi4ELi3EEENS1M_ILi16EEENSM_INS5_IJS1O_SN_EEENS5_IJSN_SB_EEEEEEENS4_39AutoVectorizingCopyWithAssumedAlignmentILi128EEENS4_14SM90_TMA_STOREES2V_S2X_S2X_EEEvvEEEEvNT_6ParamsE --------------------------
	.section	.nv.info._ZN7cutlass13device_kernelINS_4gemm6kernel13GemmUniversalIN4cute5tupleIJiiiiEEENS1_10collective13CollectiveMmaINS1_46MainloopSm100TmaUmmaWarpSpecializedBlockScaledILi21ELi2ELi2ENS5_IJNS4_1CILi1EEENSA_ILi4EEESB_EEEEENS5_IJNSA_ILi128EEESF_NSA_ILi64EEEEEENS5_IJNS_12float_e2m1_tENS_13float_ue4m3_tEEEENS5_IJNS5_IJlSB_lEEENS4_6LayoutINS5_IJNS5_IJNS5_IJNSA_ILi32EEESC_EEEiEEENS5_IJNS5_IJNSA_ILi16EEESC_EEEiEEENS5_IJSB_iEEEEEENS5_IJSS_NS5_IJNS5_IJNSA_ILi0EEESB_EEENSA_ILi512EEEEEENS5_IJSV_iEEEEEEEEEEESK_S12_NS4_8TiledMMAINS4_8MMA_AtomIJNS4_17SM100_MMA_MXF4_SSISI_SI_fSJ_Li128ELi128ELi16ELNS4_4UMMA5MajorE0ELS17_0ELNS16_7ScaleInE0ELS18_0EEEEEENSM_INS5_IJSB_SB_SB_EEENS5_IJSV_SV_SV_EEEEENS5_IJNS4_10UnderscoreES1E_S1E_EEEEENS5_IJNS4_23SM90_TMA_LOAD_MULTICASTES1H_EEENS5_IJNS4_14ComposedLayoutINS4_7SwizzleILi1ELi4ELi3EEENS4_18smem_ptr_flag_bitsILi4EEENSM_INS5_IJNSA_ILi8EEESG_EEENS5_IJSG_SB_EEEEEEENSM_INS5_IJNS5_IJNS5_IJSO_SB_EEESR_EEESB_NS5_IJSB_SB_EEEEEENS5_IJNS5_IJNS5_IJSR_SX_EEESW_EEESV_NS5_IJSC_SX_EEEEEEEEEEEvNS4_8identityENS5_IJNS4_13SM90_TMA_LOADES24_EEES22_vS23_EENS_8epilogue10collective18CollectiveEpilogueINS27_23Sm100TmaWarpSpecializedILi4ELi2ELi32ELb1ELb0EEEJSH_NS5_IJNSM_ISF_SB_EENSM_ISN_SB_EEEEENS_10bfloat16_tESL_S2F_SL_NS27_6fusion15FusionCallbacksIS2B_NS2G_17LinearCombinationIS2F_fS2F_fLNS_15FloatRoundStyleE2EEESH_S2E_JEEENS4_5SM1004TMEM4LOAD26SM100_TMEM_LOAD_32dp32b32xES24_NS1J_INS1K_ILi2ELi4ELi3EEENS1M_ILi16EEENSM_INS5_IJS1O_SN_EEENS5_IJSN_SB_EEEEEEENS4_39AutoVectorizingCopyWithAssumedAlignmentILi128EEENS4_14SM90_TMA_STOREES2V_S2X_S2X_EEEvvEEEEvNT_6ParamsE,"",@"SHT_CUDA_INFO"
	.sectionflags	@""
	.align	4


	//----- nvinfo : EIATTR_CUDA_API_VERSION
	.align		4
        /*0000*/ 	.byte	0x04, 0x37
        /*0002*/ 	.short	(.L_31 - .L_30)
.L_30:
        /*0004*/ 	.word	0x00000082


	//----- nvinfo : EIATTR_KPARAM_INFO
	.align		4
.L_31:
        /*0008*/ 	.byte	0x04, 0x17
        /*000a*/ 	.short	(.L_33 - .L_32)
.L_32:
        /*000c*/ 	.word	0x00000000
        /*0010*/ 	.short	0x0000
        /*0012*/ 	.short	0x0000
        /*0014*/ 	.byte	0x00, 0xf0, 0x01, 0x30


	//----- nvinfo : EIATTR_AT_ENTRY_FRAGMENTS
	.align		4
.L_33:
        /*0018*/ 	.byte	0x04, 0x4f
        /*001a*/ 	.short	(.L_35 - .L_34)


	//   ....[0]....
.L_34:
        /*001c*/ 	.word	0x00000006


	//----- nvinfo : EIATTR_RESERVED_SMEM_USED
	.align		4
.L_35:
        /*0020*/ 	.byte	0x01, 0x41
	.zero		2


	//----- nvinfo : EIATTR_SPARSE_MMA_MASK
	.align		4
        /*0024*/ 	.byte	0x03, 0x50
        /*0026*/ 	.short	0x0000


	//----- nvinfo : EIATTR_TCGEN05_1CTA_USED
	.align		4
        /*0028*/ 	.byte	0x01, 0x51
	.zero		2


	//----- nvinfo : EIATTR_MAXREG_COUNT
	.align		4
        /*002c*/ 	.byte	0x03, 0x1b
        /*002e*/ 	.short	0x00ff


	//----- nvinfo : EIATTR_NUM_BARRIERS
	.align		4
        /*0030*/ 	.byte	0x02, 0x4c
        /*0032*/ 	.byte	0x07
	.zero		1


	//----- nvinfo : EIATTR_EXTERNS
	.align		4
        /*0034*/ 	.byte	0x04, 0x0f
        /*0036*/ 	.short	(.L_37 - .L_36)


	//   ....[0]....
	.align		4
.L_36:
        /*0038*/ 	.word	index@(__assertfail)


	//----- nvinfo : EIATTR_MERCURY_ISA_VERSION
	.align		4
.L_37:
        /*003c*/ 	.byte	0x03, 0x5f
        /*003e*/ 	.short	0x0101


	//----- nvinfo : EIATTR_INT_WARP_WIDE_INSTR_OFFSETS
	.align		4
        /*0040*/ 	.byte	0x04, 0x31
        /*0042*/ 	.short	(.L_39 - .L_38)


	//   ....[0]....
.L_38:
        /*0044*/ 	.word	0x000025c0


	//   ....[1]....
        /*0048*/ 	.word	0x000048c0


	//   ....[2]....
        /*004c*/ 	.word	0x000048f0


	//   ....[3]....
        /*0050*/ 	.word	0x00004940


	//   ....[4]....
        /*0054*/ 	.word	0x00005200


	//   ....[5]....
        /*0058*/ 	.word	0x00005260


	//   ....[6]....
        /*005c*/ 	.word	0x00005350


	//   ....[7]....
        /*0060*/ 	.word	0x000053c0


	//   ....[8]....
        /*0064*/ 	.word	0x000054d0


	//   ....[9]....
        /*0068*/ 	.word	0x00005560


	//   ....[10]....
        /*006c*/ 	.word	0x00005730


	//   ....[11]....
        /*0070*/ 	.word	0x000057e0


	//----- nvinfo : EIATTR_COOP_GROUP_MASK_REGIDS
	.align		4
.L_39:
        /*0074*/ 	.byte	0x04, 0x29
        /*0076*/ 	.short	(.L_41 - .L_40)


	//   ....[0]....
.L_40:
        /*0078*/ 	.word	0xffffffff


	//   ....[1]....
        /*007c*/ 	.word	0xffffffff


	//   ....[2]....
        /*0080*/ 	.word	0xffffffff


	//   ....[3]....
        /*0084*/ 	.word	0xffffffff


	//   ....[4]....
        /*0088*/ 	.word	0xffffffff


	//   ....[5]....
        /*008c*/ 	.word	0xffffffff


	//   ....[6]....
        /*0090*/ 	.word	0xffffffff


	//   ....[7]....
        /*0094*/ 	.word	0xffffffff


	//   ....[8]....
        /*0098*/ 	.word	0xffffffff


	//   ....[9]....
        /*009c*/ 	.word	0xffffffff


	//   ....[10]....
        /*00a0*/ 	.word	0xffffffff


	//   ....[11]....
        /*00a4*/ 	.word	0xffffffff


	//   ....[12]....
        /*00a8*/ 	.word	0xffffffff


	//   ....[13]....
        /*00ac*/ 	.word	0xffffffff


	//----- nvinfo : EIATTR_COOP_GROUP_INSTR_OFFSETS
	.align		4
.L_41:
        /*00b0*/ 	.byte	0x04, 0x28
        /*00b2*/ 	.short	(.L_43 - .L_42)


	//   ....[0]....
.L_42:
        /*00b4*/ 	.word	0x00000090


	//   ....[1]....
        /*00b8*/ 	.word	0x00000530


	//   ....[2]....
        /*00bc*/ 	.word	0x00000930


	//   ....[3]....
        /*00c0*/ 	.word	0x00000ad0


	//   ....[4]....
        /*00c4*/ 	.word	0x00000bd0


	//   ....[5]....
        /*00c8*/ 	.word	0x00000d40


	//   ....[6]....
        /*00cc*/ 	.word	0x00000ea0


	//   ....[7]....
        /*00d0*/ 	.word	0x00001050


	//   ....[8]....
        /*00d4*/ 	.word	0x000024a0


	//   ....[9]....
        /*00d8*/ 	.word	0x00003c20


	//   ....[10]....
        /*00dc*/ 	.word	0x00003e30


	//   ....[11]....
        /*00e0*/ 	.word	0x00003e60


	//   ....[12]....
        /*00e4*/ 	.word	0x000047b0


	//   ....[13]....
        /*00e8*/ 	.word	0x000049e0


	//----- nvinfo : EIATTR_VRC_CTA_INIT_COUNT
	.align		4
.L_43:
        /*00ec*/ 	.byte	0x02, 0x4a
        /*00ee*/ 	.byte	0x80
	.zero		1


	//----- nvinfo : EIATTR_SYSCALL_OFFSETS
	.align		4
        /*00f0*/ 	.byte	0x04, 0x46
        /*00f2*/ 	.short	(.L_45 - .L_44)


	//   ....[0]....
.L_44:
        /*00f4*/ 	.word	0x00006300


	//   ....[1]....
        /*00f8*/ 	.word	0x000063f0


	//   ....[2]....
        /*00fc*/ 	.word	0x00006b60


	//   ....[3]....
        /*0100*/ 	.word	0x000077e0


	//   ....[4]....
        /*0104*/ 	.word	0x00008430


	//   ....[5]....
        /*0108*/ 	.word	0x00009080


	//----- nvinfo : EIATTR_MBARRIER_INSTR_OFFSETS
	.align		4
.L_45:
        /*010c*/ 	.byte	0x04, 0x39
        /*010e*/ 	.short	(.L_47 - .L_46)


	//   ....[0]....
.L_46:
        /*0110*/ 	.word	0x00000670
        /*0114*/ 	.word	0x000000ff
        /*0118*/ 	.word	0x00000000
        /*011c*/ 	.short	0x0100
        /*011e*/ 	.byte	0x06
	.zero		1


	//   ....[1]....
        /*0120*/ 	.word	0x00000680
        /*0124*/ 	.word	0x000000ff
        /*0128*/ 	.word	0x000000a8
        /*012c*/ 	.short	0x0100
        /*012e*/ 	.byte	0x06
	.zero		1


	//   ....[2]....
        /*0130*/ 	.word	0x00000690
        /*0134*/ 	.word	0x000000ff
        /*0138*/ 	.word	0x00000008
        /*013c*/ 	.short	0x0100
        /*013e*/ 	.byte	0x06
	.zero		1


	//   ....[3]....
        /*0140*/ 	.word	0x000006a0
        /*0144*/ 	.word	0x000000ff
        /*0148*/ 	.word	0x000000b0
        /*014c*/ 	.short	0x0100
        /*014e*/ 	.byte	0x06
	.zero		1


	//   ....[4]....
        /*0150*/ 	.word	0x000006b0
        /*0154*/ 	.word	0x000000ff
        /*0158*/ 	.word	0x00000010
        /*015c*/ 	.short	0x0100
        /*015e*/ 	.byte	0x06
	.zero		1


	//   ....[5]....
        /*0160*/ 	.word	0x000006c0
        /*0164*/ 	.word	0x000000ff
        /*0168*/ 	.word	0x000000b8
        /*016c*/ 	.short	0x0100
        /*016e*/ 	.byte	0x06
	.zero		1


	//   ....[6]....
        /*0170*/ 	.word	0x000006d0
        /*0174*/ 	.word	0x000000ff
        /*0178*/ 	.word	0x00000018
        /*017c*/ 	.short	0x0100
        /*017e*/ 	.byte	0x06
	.zero		1


	//   ....[7]....
        /*0180*/ 	.word	0x000006e0
        /*0184*/ 	.word	0x000000ff
        /*0188*/ 	.word	0x000000c0
        /*018c*/ 	.short	0x0100
        /*018e*/ 	.byte	0x06
	.zero		1


	//   ....[8]....
        /*0190*/ 	.word	0x000006f0
        /*0194*/ 	.word	0x000000ff
        /*0198*/ 	.word	0x00000020
        /*019c*/ 	.short	0x0100
        /*019e*/ 	.byte	0x06
	.zero		1


	//   ....[9]....
        /*01a0*/ 	.word	0x00000700
        /*01a4*/ 	.word	0x000000ff
        /*01a8*/ 	.word	0x000000c8
        /*01ac*/ 	.short	0x0100
        /*01ae*/ 	.byte	0x06
	.zero		1


	//   ....[10]....
        /*01b0*/ 	.word	0x00000710
        /*01b4*/ 	.word	0x000000ff
        /*01b8*/ 	.word	0x00000028
        /*01bc*/ 	.short	0x0100
        /*01be*/ 	.byte	0x06
	.zero		1


	//   ....[11]....
        /*01c0*/ 	.word	0x00000720
        /*01c4*/ 	.word	0x000000ff
        /*01c8*/ 	.word	0x000000d0
        /*01cc*/ 	.short	0x0100
        /*01ce*/ 	.byte	0x06
	.zero		1


	//   ....[12]....
        /*01d0*/ 	.word	0x00000730
        /*01d4*/ 	.word	0x000000ff
        /*01d8*/ 	.word	0x00000030
        /*01dc*/ 	.short	0x0100
        /*01de*/ 	.byte	0x06
	.zero		1


	//   ....[13]....
        /*01e0*/ 	.word	0x00000740
        /*01e4*/ 	.word	0x000000ff
        /*01e8*/ 	.word	0x000000d8
        /*01ec*/ 	.short	0x0100
        /*01ee*/ 	.byte	0x06
	.zero		1


	//   ....[14]....
        /*01f0*/ 	.word	0x00000750
        /*01f4*/ 	.word	0x000000ff
        /*01f8*/ 	.word	0x00000038
        /*01fc*/ 	.short	0x0100
        /*01fe*/ 	.byte	0x06
	.zero		1


	//   ....[15]....
        /*0200*/ 	.word	0x00000760
        /*0204*/ 	.word	0x000000ff
        /*0208*/ 	.word	0x000000e0
        /*020c*/ 	.short	0x0100
        /*020e*/ 	.byte	0x06
	.zero		1


	//   ....[16]....
        /*0210*/ 	.word	0x00000770
        /*0214*/ 	.word	0x000000ff
        /*0218*/ 	.word	0x00000040
        /*021c*/ 	.short	0x0100
        /*021e*/ 	.byte	0x06
	.zero		1


	//   ....[17]....
        /*0220*/ 	.word	0x00000780
        /*0224*/ 	.word	0x000000ff
        /*0228*/ 	.word	0x000000e8
        /*022c*/ 	.short	0x0100
        /*022e*/ 	.byte	0x06
	.zero		1


	//   ....[18]....
        /*0230*/ 	.word	0x00000790
        /*0234*/ 	.word	0x000000ff
        /*0238*/ 	.word	0x00000048
        /*023c*/ 	.short	0x0100
        /*023e*/ 	.byte	0x06
	.zero		1


	//   ....[19]....
        /*0240*/ 	.word	0x000007a0
        /*0244*/ 	.word	0x000000ff
        /*0248*/ 	.word	0x000000f0
        /*024c*/ 	.short	0x0100
        /*024e*/ 	.byte	0x06
	.zero		1


	//   ....[20]....
        /*0250*/ 	.word	0x000007b0
        /*0254*/ 	.word	0x000000ff
        /*0258*/ 	.word	0x00000050
        /*025c*/ 	.short	0x0100
        /*025e*/ 	.byte	0x06
	.zero		1


	//   ....[21]....
        /*0260*/ 	.word	0x000007c0
        /*0264*/ 	.word	0x000000ff
        /*0268*/ 	.word	0x000000f8
        /*026c*/ 	.short	0x0100
        /*026e*/ 	.byte	0x06
	.zero		1


	//   ....[22]....
        /*0270*/ 	.word	0x000007d0
        /*0274*/ 	.word	0x000000ff
        /*0278*/ 	.word	0x00000058
        /*027c*/ 	.short	0x0100
        /*027e*/ 	.byte	0x06
	.zero		1


	//   ....[23]....
        /*0280*/ 	.word	0x000007e0
        /*0284*/ 	.word	0x000000ff
        /*0288*/ 	.word	0x00000100
        /*028c*/ 	.short	0x0100
        /*028e*/ 	.byte	0x06
	.zero		1


	//   ....[24]....
        /*0290*/ 	.word	0x000007f0
        /*0294*/ 	.word	0x000000ff
        /*0298*/ 	.word	0x00000060
        /*029c*/ 	.short	0x0100
        /*029e*/ 	.byte	0x06
	.zero		1


	//   ....[25]....
        /*02a0*/ 	.word	0x00000800
        /*02a4*/ 	.word	0x000000ff
        /*02a8*/ 	.word	0x00000108
        /*02ac*/ 	.short	0x0100
        /*02ae*/ 	.byte	0x06
	.zero		1


	//   ....[26]....
        /*02b0*/ 	.word	0x00000810
        /*02b4*/ 	.word	0x000000ff
        /*02b8*/ 	.word	0x00000068
        /*02bc*/ 	.short	0x0100
        /*02be*/ 	.byte	0x06
	.zero		1


	//   ....[27]....
        /*02c0*/ 	.word	0x00000820
        /*02c4*/ 	.word	0x000000ff
        /*02c8*/ 	.word	0x00000110
        /*02cc*/ 	.short	0x0100
        /*02ce*/ 	.byte	0x06
	.zero		1


	//   ....[28]....
        /*02d0*/ 	.word	0x00000830
        /*02d4*/ 	.word	0x000000ff
        /*02d8*/ 	.word	0x00000070
        /*02dc*/ 	.short	0x0100
        /*02de*/ 	.byte	0x06
	.zero		1


	//   ....[29]....
        /*02e0*/ 	.word	0x00000840
        /*02e4*/ 	.word	0x000000ff
        /*02e8*/ 	.word	0x00000118
        /*02ec*/ 	.short	0x0100
        /*02ee*/ 	.byte	0x06
	.zero		1


	//   ....[30]....
        /*02f0*/ 	.word	0x00000850
        /*02f4*/ 	.word	0x000000ff
        /*02f8*/ 	.word	0x00000078
        /*02fc*/ 	.short	0x0100
        /*02fe*/ 	.byte	0x06
	.zero		1


	//   ....[31]....
        /*0300*/ 	.word	0x00000860
        /*0304*/ 	.word	0x000000ff
        /*0308*/ 	.word	0x00000120
        /*030c*/ 	.short	0x0100
        /*030e*/ 	.byte	0x06
	.zero		1


	//   ....[32]....
        /*0310*/ 	.word	0x00000870
        /*0314*/ 	.word	0x000000ff
        /*0318*/ 	.word	0x00000080
        /*031c*/ 	.short	0x0100
        /*031e*/ 	.byte	0x06
	.zero		1


	//   ....[33]....
        /*0320*/ 	.word	0x00000880
        /*0324*/ 	.word	0x000000ff
        /*0328*/ 	.word	0x00000128
        /*032c*/ 	.short	0x0100
        /*032e*/ 	.byte	0x06
	.zero		1


	//   ....[34]....
        /*0330*/ 	.word	0x00000890
        /*0334*/ 	.word	0x000000ff
        /*0338*/ 	.word	0x00000088
        /*033c*/ 	.short	0x0100
        /*033e*/ 	.byte	0x06
	.zero		1


	//   ....[35]....
        /*0340*/ 	.word	0x000008a0
        /*0344*/ 	.word	0x000000ff
        /*0348*/ 	.word	0x00000130
        /*034c*/ 	.short	0x0100
        /*034e*/ 	.byte	0x06
	.zero		1


	//   ....[36]....
        /*0350*/ 	.word	0x000008b0
        /*0354*/ 	.word	0x000000ff
        /*0358*/ 	.word	0x00000090
        /*035c*/ 	.short	0x0100
        /*035e*/ 	.byte	0x06
	.zero		1


	//   ....[37]....
        /*0360*/ 	.word	0x000008c0
        /*0364*/ 	.word	0x000000ff
        /*0368*/ 	.word	0x00000138
        /*036c*/ 	.short	0x0100
        /*036e*/ 	.byte	0x06
	.zero		1


	//   ....[38]....
        /*0370*/ 	.word	0x000008d0
        /*0374*/ 	.word	0x000000ff
        /*0378*/ 	.word	0x00000098
        /*037c*/ 	.short	0x0100
        /*037e*/ 	.byte	0x06
	.zero		1


	//   ....[39]....
        /*0380*/ 	.word	0x000008e0
        /*0384*/ 	.word	0x000000ff
        /*0388*/ 	.word	0x00000140
        /*038c*/ 	.short	0x0100
        /*038e*/ 	.byte	0x06
	.zero		1


	//   ....[40]....
        /*0390*/ 	.word	0x000008f0
        /*0394*/ 	.word	0x000000ff
        /*0398*/ 	.word	0x000000a0
        /*039c*/ 	.short	0x0100
        /*039e*/ 	.byte	0x06
	.zero		1


	//   ....[41]....
        /*03a0*/ 	.word	0x00000900
        /*03a4*/ 	.word	0x000000ff
        /*03a8*/ 	.word	0x00000148
        /*03ac*/ 	.short	0x0100
        /*03ae*/ 	.byte	0x06
	.zero		1


	//   ....[42]....
        /*03b0*/ 	.word	0x00000a40
        /*03b4*/ 	.word	0x000000ff
        /*03b8*/ 	.word	0x00000150
        /*03bc*/ 	.short	0x0100
        /*03be*/ 	.byte	0x06
	.zero		1


	//   ....[43]....
        /*03c0*/ 	.word	0x00000a50
        /*03c4*/ 	.word	0x000000ff
        /*03c8*/ 	.word	0x00000170
        /*03cc*/ 	.short	0x0100
        /*03ce*/ 	.byte	0x06
	.zero		1


	//   ....[44]....
        /*03d0*/ 	.word	0x00000a60
        /*03d4*/ 	.word	0x000000ff
        /*03d8*/ 	.word	0x00000158
        /*03dc*/ 	.short	0x0100
        /*03de*/ 	.byte	0x06
	.zero		1


	//   ....[45]....
        /*03e0*/ 	.word	0x00000a70
        /*03e4*/ 	.word	0x000000ff
        /*03e8*/ 	.word	0x00000178
        /*03ec*/ 	.short	0x0100
        /*03ee*/ 	.byte	0x06
	.zero		1


	//   ....[46]....
        /*03f0*/ 	.word	0x00000a80
        /*03f4*/ 	.word	0x000000ff
        /*03f8*/ 	.word	0x00000160
        /*03fc*/ 	.short	0x0100
        /*03fe*/ 	.byte	0x06
	.zero		1


	//   ....[47]....
        /*0400*/ 	.word	0x00000a90
        /*0404*/ 	.word	0x000000ff
        /*0408*/ 	.word	0x00000180
        /*040c*/ 	.short	0x0100
        /*040e*/ 	.byte	0x06
	.zero		1


	//   ....[48]....
        /*0410*/ 	.word	0x00000aa0
        /*0414*/ 	.word	0x000000ff
        /*0418*/ 	.word	0x00000168
        /*041c*/ 	.short	0x0100
        /*041e*/ 	.byte	0x06
	.zero		1


	//   ....[49]....
        /*0420*/ 	.word	0x00000ab0
        /*0424*/ 	.word	0x000000ff
        /*0428*/ 	.word	0x00000188
        /*042c*/ 	.short	0x0100
        /*042e*/ 	.byte	0x06
	.zero		1


	//   ....[50]....
        /*0430*/ 	.word	0x00000ba0
        /*0434*/ 	.word	0x000000ff
        /*0438*/ 	.word	0x00000190
        /*043c*/ 	.short	0x0100
        /*043e*/ 	.byte	0x05
	.zero		1


	//   ....[51]....
        /*0440*/ 	.word	0x00000bb0
        /*0444*/ 	.word	0x000000ff
        /*0448*/ 	.word	0x00000198
        /*044c*/ 	.short	0x0100
        /*044e*/ 	.byte	0x05
	.zero		1


	//   ....[52]....
        /*0450*/ 	.word	0x00000cf0
        /*0454*/ 	.word	0x000000ff
        /*0458*/ 	.word	0x000001a0
        /*045c*/ 	.short	0x0100
        /*045e*/ 	.byte	0x05
	.zero		1


	//   ....[53]....
        /*0460*/ 	.word	0x00000d00
        /*0464*/ 	.word	0x000000ff
        /*0468*/ 	.word	0x000001b0
        /*046c*/ 	.short	0x0100
        /*046e*/ 	.byte	0x05
	.zero		1


	//   ....[54]....
        /*0470*/ 	.word	0x00000d10
        /*0474*/ 	.word	0x000000ff
        /*0478*/ 	.word	0x000001a8
        /*047c*/ 	.short	0x0100
        /*047e*/ 	.byte	0x05
	.zero		1


	//   ....[55]....
        /*0480*/ 	.word	0x00000d20
        /*0484*/ 	.word	0x000000ff
        /*0488*/ 	.word	0x000001b8
        /*048c*/ 	.short	0x0100
        /*048e*/ 	.byte	0x05
	.zero		1


	//   ....[56]....
        /*0490*/ 	.word	0x00000e50
        /*0494*/ 	.word	0x000000ff
        /*0498*/ 	.word	0x000001c0
        /*049c*/ 	.short	0x0100
        /*049e*/ 	.byte	0x06
	.zero		1


	//   ....[57]....
        /*04a0*/ 	.word	0x00000e60
        /*04a4*/ 	.word	0x000000ff
        /*04a8*/ 	.word	0x000001d0
        /*04ac*/ 	.short	0x0100
        /*04ae*/ 	.byte	0x06
	.zero		1


	//   ....[58]....
        /*04b0*/ 	.word	0x00000e70
        /*04b4*/ 	.word	0x000000ff
        /*04b8*/ 	.word	0x000001c8
        /*04bc*/ 	.short	0x0100
        /*04be*/ 	.byte	0x06
	.zero		1


	//   ....[59]....
        /*04c0*/ 	.word	0x00000e80
        /*04c4*/ 	.word	0x000000ff
        /*04c8*/ 	.word	0x000001d8
        /*04cc*/ 	.short	0x0100
        /*04ce*/ 	.byte	0x06
	.zero		1


	//   ....[60]....
        /*04d0*/ 	.word	0x00000f70
        /*04d4*/ 	.word	0x000000ff
        /*04d8*/ 	.word	0x000001e0
        /*04dc*/ 	.short	0x0100
        /*04de*/ 	.byte	0x05
	.zero		1


	//   ....[61]....
        /*04e0*/ 	.word	0x00000f80
        /*04e4*/ 	.word	0x000000ff
        /*04e8*/ 	.word	0x000001f0
        /*04ec*/ 	.short	0x0100
        /*04ee*/ 	.byte	0x05
	.zero		1


	//   ....[62]....
        /*04f0*/ 	.word	0x00000f90
        /*04f4*/ 	.word	0x000000ff
        /*04f8*/ 	.word	0x000001e8
        /*04fc*/ 	.short	0x0100
        /*04fe*/ 	.byte	0x05
	.zero		1


	//   ....[63]....
        /*0500*/ 	.word	0x00000fa0
        /*0504*/ 	.word	0x000000ff
        /*0508*/ 	.word	0x000001f8
        /*050c*/ 	.short	0x0100
        /*050e*/ 	.byte	0x05
	.zero		1


	//   ....[64]....
        /*0510*/ 	.word	0x00001a80
        /*0514*/ 	.word	0x00000002
        /*0518*/ 	.word	0x000001f0
        /*051c*/ 	.short	0x010a
        /*051e*/ 	.byte	0xff
	.zero		1


	//   ....[65]....
        /*0520*/ 	.word	0x00001ab0
        /*0524*/ 	.word	0x00000002
        /*0528*/ 	.word	0x000001e0
        /*052c*/ 	.short	0x0101
        /*052e*/ 	.byte	0xff
	.zero		1


	//   ....[66]....
        /*0530*/ 	.word	0x00001b80
        /*0534*/ 	.word	0x000000ff
        /*0538*/ 	.word	0x000000a8
        /*053c*/ 	.short	0x010a
        /*053e*/ 	.byte	0x08
	.zero		1


	//   ....[67]....
        /*0540*/ 	.word	0x00001c00
        /*0544*/ 	.word	0x000000ff
        /*0548*/ 	.word	0x000000a8
        /*054c*/ 	.short	0x010a
        /*054e*/ 	.byte	0x29
	.zero		1


	//   ....[68]....
        /*0550*/ 	.word	0x00001d40
        /*0554*/ 	.word	0x000000ff
        /*0558*/ 	.word	0x000000a8
        /*055c*/ 	.short	0x010a
        /*055e*/ 	.byte	0x08
	.zero		1


	//   ....[69]....
        /*0560*/ 	.word	0x00002000
        /*0564*/ 	.word	0x000000ff
        /*0568*/ 	.word	0x00000198
        /*056c*/ 	.short	0x0101
        /*056e*/ 	.byte	0x06
	.zero		1


	//   ....[70]....
        /*0570*/ 	.word	0x00002020
        /*0574*/ 	.word	0x000000ff
        /*0578*/ 	.word	0x000000a8
        /*057c*/ 	.short	0x010a
        /*057e*/ 	.byte	0x08
	.zero		1


	//   ....[71]....
        /*0580*/ 	.word	0x000020a0
        /*0584*/ 	.word	0x000000ff
        /*0588*/ 	.word	0x000000a8
        /*058c*/ 	.short	0x010a
        /*058e*/ 	.byte	0x29
	.zero		1


	//   ....[72]....
        /*0590*/ 	.word	0x000021e0
        /*0594*/ 	.word	0x000000ff
        /*0598*/ 	.word	0x000000a8
        /*059c*/ 	.short	0x010a
        /*059e*/ 	.byte	0x08
	.zero		1


	//   ....[73]....
        /*05a0*/ 	.word	0x000024d0
        /*05a4*/ 	.word	0x00000002
        /*05a8*/ 	.word	0x000001a0
        /*05ac*/ 	.short	0x010a
        /*05ae*/ 	.byte	0xff
	.zero		1


	//   ....[74]....
        /*05b0*/ 	.word	0x00002590
        /*05b4*/ 	.word	0x00000002
        /*05b8*/ 	.word	0x00000000
        /*05bc*/ 	.short	0x0101
        /*05be*/ 	.byte	0xff
	.zero		1


	//   ....[75]....
        /*05c0*/ 	.word	0x00002b10
        /*05c4*/ 	.word	0x000000ff
        /*05c8*/ 	.word	0x00000000
        /*05cc*/ 	.short	0x010a
        /*05ce*/ 	.byte	0x04
	.zero		1


	//   ....[76]....
        /*05d0*/ 	.word	0x00002ba0
        /*05d4*/ 	.word	0x000000ff
        /*05d8*/ 	.word	0x00000000
        /*05dc*/ 	.short	0x010a
        /*05de*/ 	.byte	0x04
	.zero		1


	//   ....[77]....
        /*05e0*/ 	.word	0x00002c30
        /*05e4*/ 	.word	0x000000ff
        /*05e8*/ 	.word	0x00000000
        /*05ec*/ 	.short	0x010a
        /*05ee*/ 	.byte	0x04
	.zero		1


	//   ....[78]....
        /*05f0*/ 	.word	0x00002cc0
        /*05f4*/ 	.word	0x000000ff
        /*05f8*/ 	.word	0x00000000
        /*05fc*/ 	.short	0x010a
        /*05fe*/ 	.byte	0x04
	.zero		1


	//   ....[79]....
        /*0600*/ 	.word	0x00002d50
        /*0604*/ 	.word	0x000000ff
        /*0608*/ 	.word	0x00000000
        /*060c*/ 	.short	0x010a
        /*060e*/ 	.byte	0x04
	.zero		1


	//   ....[80]....
        /*0610*/ 	.word	0x00002de0
        /*0614*/ 	.word	0x000000ff
        /*0618*/ 	.word	0x00000000
        /*061c*/ 	.short	0x010a
        /*061e*/ 	.byte	0x04
	.zero		1


	//   ....[81]....
        /*0620*/ 	.word	0x00002e70
        /*0624*/ 	.word	0x000000ff
        /*0628*/ 	.word	0x00000000
        /*062c*/ 	.short	0x010a
        /*062e*/ 	.byte	0x04
	.zero		1


	//   ....[82]....
        /*0630*/ 	.word	0x00002f00
        /*0634*/ 	.word	0x000000ff
        /*0638*/ 	.word	0x00000000
        /*063c*/ 	.short	0x010a
        /*063e*/ 	.byte	0x04
	.zero		1


	//   ....[83]....
        /*0640*/ 	.word	0x00002f90
        /*0644*/ 	.word	0x000000ff
        /*0648*/ 	.word	0x00000000
        /*064c*/ 	.short	0x010a
        /*064e*/ 	.byte	0x04
	.zero		1


	//   ....[84]....
        /*0650*/ 	.word	0x00003020
        /*0654*/ 	.word	0x000000ff
        /*0658*/ 	.word	0x00000000
        /*065c*/ 	.short	0x010a
        /*065e*/ 	.byte	0x04
	.zero		1


	//   ....[85]....
        /*0660*/ 	.word	0x000030b0
        /*0664*/ 	.word	0x000000ff
        /*0668*/ 	.word	0x00000000
        /*066c*/ 	.short	0x010a
        /*066e*/ 	.byte	0x04
	.zero		1


	//   ....[86]....
        /*0670*/ 	.word	0x00003140
        /*0674*/ 	.word	0x000000ff
        /*0678*/ 	.word	0x00000000
        /*067c*/ 	.short	0x010a
        /*067e*/ 	.byte	0x04
	.zero		1


	//   ....[87]....
        /*0680*/ 	.word	0x000031d0
        /*0684*/ 	.word	0x000000ff
        /*0688*/ 	.word	0x00000000
        /*068c*/ 	.short	0x010a
        /*068e*/ 	.byte	0x04
	.zero		1


	//   ....[88]....
        /*0690*/ 	.word	0x00003260
        /*0694*/ 	.word	0x000000ff
        /*0698*/ 	.word	0x00000000
        /*069c*/ 	.short	0x010a
        /*069e*/ 	.byte	0x04
	.zero		1


	//   ....[89]....
        /*06a0*/ 	.word	0x000032f0
        /*06a4*/ 	.word	0x000000ff
        /*06a8*/ 	.word	0x00000000
        /*06ac*/ 	.short	0x010a
        /*06ae*/ 	.byte	0x04
	.zero		1


	//   ....[90]....
        /*06b0*/ 	.word	0x00003380
        /*06b4*/ 	.word	0x000000ff
        /*06b8*/ 	.word	0x00000000
        /*06bc*/ 	.short	0x010a
        /*06be*/ 	.byte	0x04
	.zero		1


	//   ....[91]....
        /*06c0*/ 	.word	0x00003410
        /*06c4*/ 	.word	0x000000ff
        /*06c8*/ 	.word	0x00000000
        /*06cc*/ 	.short	0x010a
        /*06ce*/ 	.byte	0x04
	.zero		1


	//   ....[92]....
        /*06d0*/ 	.word	0x000034a0
        /*06d4*/ 	.word	0x000000ff
        /*06d8*/ 	.word	0x00000000
        /*06dc*/ 	.short	0x010a
        /*06de*/ 	.byte	0x04
	.zero		1


	//   ....[93]....
        /*06e0*/ 	.word	0x00003530
        /*06e4*/ 	.word	0x000000ff
        /*06e8*/ 	.word	0x00000000
        /*06ec*/ 	.short	0x010a
        /*06ee*/ 	.byte	0x04
	.zero		1


	//   ....[94]....
        /*06f0*/ 	.word	0x000035c0
        /*06f4*/ 	.word	0x000000ff
        /*06f8*/ 	.word	0x00000000
        /*06fc*/ 	.short	0x010a
        /*06fe*/ 	.byte	0x04
	.zero		1


	//   ....[95]....
        /*0700*/ 	.word	0x00003660
        /*0704*/ 	.word	0x00000000
        /*0708*/ 	.word	0x00000000
        /*070c*/ 	.short	0x010a
        /*070e*/ 	.byte	0xff
	.zero		1


	//   ....[96]....
        /*0710*/ 	.word	0x00003780
        /*0714*/ 	.word	0x00000000
        /*0718*/ 	.word	0x000001e0
        /*071c*/ 	.short	0x010a
        /*071e*/ 	.byte	0xff
	.zero		1


	//   ....[97]....
        /*0720*/ 	.word	0x000037f0
        /*0724*/ 	.word	0x00000000
        /*0728*/ 	.word	0x00000000
        /*072c*/ 	.short	0x0101
        /*072e*/ 	.byte	0xff
	.zero		1


	//   ....[98]....
        /*0730*/ 	.word	0x00003810
        /*0734*/ 	.word	0x000000ff
        /*0738*/ 	.word	0x000001b0
        /*073c*/ 	.short	0x010a
        /*073e*/ 	.byte	0x05
	.zero		1


	//   ....[99]....
        /*0740*/ 	.word	0x00003930
        /*0744*/ 	.word	0x00000000
        /*0748*/ 	.word	0x000001a0
        /*074c*/ 	.short	0x010a
        /*074e*/ 	.byte	0xff
	.zero		1


	//   ....[100]....
        /*0750*/ 	.word	0x00003a30
        /*0754*/ 	.word	0x00000000
        /*0758*/ 	.word	0x00000000
        /*075c*/ 	.short	0x0101
        /*075e*/ 	.byte	0xff
	.zero		1


	//   ....[101]....
        /*0760*/ 	.word	0x00003ac0
        /*0764*/ 	.word	0x000000ff
        /*0768*/ 	.word	0x000001b0
        /*076c*/ 	.short	0x0106
        /*076e*/ 	.byte	0x05
	.zero		1


	//   ....[102]....
        /*0770*/ 	.word	0x00003ae0
        /*0774*/ 	.word	0x000000ff
        /*0778*/ 	.word	0x000001b0
        /*077c*/ 	.short	0x010a
        /*077e*/ 	.byte	0x05
	.zero		1


	//   ....[103]....
        /*0780*/ 	.word	0x00003b70
        /*0784*/ 	.word	0x000000ff
        /*0788*/ 	.word	0x000001b0
        /*078c*/ 	.short	0x0106
        /*078e*/ 	.byte	0x04
	.zero		1


	//   ....[104]....
        /*0790*/ 	.word	0x00003bb0
        /*0794*/ 	.word	0x00000000
        /*0798*/ 	.word	0x000001b0
        /*079c*/ 	.short	0x010a
        /*079e*/ 	.byte	0xff
	.zero		1


	//   ....[105]....
        /*07a0*/ 	.word	0x000041a0
        /*07a4*/ 	.word	0x00000000
        /*07a8*/ 	.word	0x000001a0
        /*07ac*/ 	.short	0x010a
        /*07ae*/ 	.byte	0xff
	.zero		1


	//   ....[106]....
        /*07b0*/ 	.word	0x000042a0
        /*07b4*/ 	.word	0x00000003
        /*07b8*/ 	.word	0x00000000
        /*07bc*/ 	.short	0x0101
        /*07be*/ 	.byte	0xff
	.zero		1


	//   ....[107]....
        /*07c0*/ 	.word	0x000042b0
        /*07c4*/ 	.word	0x000000ff
        /*07c8*/ 	.word	0x00000000
        /*07cc*/ 	.short	0x010a
        /*07ce*/ 	.byte	0x08
	.zero		1


	//   ....[108]....
        /*07d0*/ 	.word	0x000042d0
        /*07d4*/ 	.word	0x000000ff
        /*07d8*/ 	.word	0x000001d0
        /*07dc*/ 	.short	0x010a
        /*07de*/ 	.byte	0x0a
	.zero		1


	//   ....[109]....
        /*07e0*/ 	.word	0x000043b0
        /*07e4*/ 	.word	0x000000ff
        /*07e8*/ 	.word	0x00000000
        /*07ec*/ 	.short	0x010a
        /*07ee*/ 	.byte	0x08
	.zero		1


	//   ....[110]....
        /*07f0*/ 	.word	0x000044f0
        /*07f4*/ 	.word	0x000000ff
        /*07f8*/ 	.word	0x00000000
        /*07fc*/ 	.short	0x010a
        /*07fe*/ 	.byte	0x1a
	.zero		1


	//   ....[111]....
        /*0800*/ 	.word	0x00004700
        /*0804*/ 	.word	0x000000ff
        /*0808*/ 	.word	0x00000000
        /*080c*/ 	.short	0x010a
        /*080e*/ 	.byte	0x05
	.zero		1


	//   ....[112]....
        /*0810*/ 	.word	0x00004790
        /*0814*/ 	.word	0x000000ff
        /*0818*/ 	.word	0x00000000
        /*081c*/ 	.short	0x010a
        /*081e*/ 	.byte	0x06
	.zero		1


	//   ....[113]....
        /*0820*/ 	.word	0x00004bc0
        /*0824*/ 	.word	0x00000000
        /*0828*/ 	.word	0x000001a0
        /*082c*/ 	.short	0x010a
        /*082e*/ 	.byte	0xff
	.zero		1


	//   ....[114]....
        /*0830*/ 	.word	0x00004cf0
        /*0834*/ 	.word	0x00000000
        /*0838*/ 	.word	0x00000000
        /*083c*/ 	.short	0x0101
        /*083e*/ 	.byte	0xff
	.zero		1


	//   ....[115]....
        /*0840*/ 	.word	0x00005010
        /*0844*/ 	.word	0x000000ff
        /*0848*/ 	.word	0x00000198
        /*084c*/ 	.short	0x010a
        /*084e*/ 	.byte	0x04
	.zero		1


	//   ....[116]....
        /*0850*/ 	.word	0x00005180
        /*0854*/ 	.word	0x000000ff
        /*0858*/ 	.word	0x00000170
        /*085c*/ 	.short	0x010a
        /*085e*/ 	.byte	0x04
	.zero		1


	//   ....[117]....
        /*0860*/ 	.word	0x00005300
        /*0864*/ 	.word	0x000000ff
        /*0868*/ 	.word	0x00000150
        /*086c*/ 	.short	0x010b
        /*086e*/ 	.byte	0x04
	.zero		1


	//   ....[118]....
        /*0870*/ 	.word	0x00005310
        /*0874*/ 	.word	0x000000ff
        /*0878*/ 	.word	0x00000000
        /*087c*/ 	.short	0x0101
        /*087e*/ 	.byte	0x06
	.zero		1


	//   ....[119]....
        /*0880*/ 	.word	0x00005320
        /*0884*/ 	.word	0x000000ff
        /*0888*/ 	.word	0x00000178
        /*088c*/ 	.short	0x010a
        /*088e*/ 	.byte	0x04
	.zero		1


	//   ....[120]....
        /*0890*/ 	.word	0x00005470
        /*0894*/ 	.word	0x000000ff
        /*0898*/ 	.word	0x00000158
        /*089c*/ 	.short	0x010b
        /*089e*/ 	.byte	0x04
	.zero		1


	//   ....[121]....
        /*08a0*/ 	.word	0x00005480
        /*08a4*/ 	.word	0x000000ff
        /*08a8*/ 	.word	0x00000000
        /*08ac*/ 	.short	0x0101
        /*08ae*/ 	.byte	0x06
	.zero		1


	//   ....[122]....
        /*08b0*/ 	.word	0x00005490
        /*08b4*/ 	.word	0x000000ff
        /*08b8*/ 	.word	0x00000180
        /*08bc*/ 	.short	0x010a
        /*08be*/ 	.byte	0x04
	.zero		1


	//   ....[123]....
        /*08c0*/ 	.word	0x00005610
        /*08c4*/ 	.word	0x000000ff
        /*08c8*/ 	.word	0x00000160
        /*08cc*/ 	.short	0x010b
        /*08ce*/ 	.byte	0x04
	.zero		1


	//   ....[124]....
        /*08d0*/ 	.word	0x00005650
        /*08d4*/ 	.word	0x000000ff
        /*08d8*/ 	.word	0x00000000
        /*08dc*/ 	.short	0x0101
        /*08de*/ 	.byte	0x06
	.zero		1


	//   ....[125]....
        /*08e0*/ 	.word	0x00005690
        /*08e4*/ 	.word	0x000000ff
        /*08e8*/ 	.word	0x00000188
        /*08ec*/ 	.short	0x010a
        /*08ee*/ 	.byte	0x04
	.zero		1


	//   ....[126]....
        /*08f0*/ 	.word	0x000058e0
        /*08f4*/ 	.word	0x000000ff
        /*08f8*/ 	.word	0x00000168
        /*08fc*/ 	.short	0x010b
        /*08fe*/ 	.byte	0x04
	.zero		1


	//   ....[127]....
        /*0900*/ 	.word	0x00005900
        /*0904*/ 	.word	0x000000ff
        /*0908*/ 	.word	0x00000000
        /*090c*/ 	.short	0x0101
        /*090e*/ 	.byte	0x05
	.zero		1


	//   ....[128]....
        /*0910*/ 	.word	0x00005930
        /*0914*/ 	.word	0x000000ff
        /*0918*/ 	.word	0x00000170
        /*091c*/ 	.short	0x010a
        /*091e*/ 	.byte	0x04
	.zero		1


	//   ....[129]....
        /*0920*/ 	.word	0x00005950
        /*0924*/ 	.word	0x000000ff
        /*0928*/ 	.word	0x00000178
        /*092c*/ 	.short	0x010a
        /*092e*/ 	.byte	0x04
	.zero		1


	//   ....[130]....
        /*0930*/ 	.word	0x00005970
        /*0934*/ 	.word	0x000000ff
        /*0938*/ 	.word	0x00000180
        /*093c*/ 	.short	0x010a
        /*093e*/ 	.byte	0x04
	.zero		1


	//   ....[131]....
        /*0940*/ 	.word	0x000059b0
        /*0944*/ 	.word	0x00000000
        /*0948*/ 	.word	0x00000188
        /*094c*/ 	.short	0x010a
        /*094e*/ 	.byte	0xff
	.zero		1


	//   ....[132]....
        /*0950*/ 	.word	0x00005ce0
        /*0954*/ 	.word	0x00000000
        /*0958*/ 	.word	0x000001a0
        /*095c*/ 	.short	0x010a
        /*095e*/ 	.byte	0xff
	.zero		1


	//   ....[133]....
        /*0960*/ 	.word	0x00005df0
        /*0964*/ 	.word	0x00000000
        /*0968*/ 	.word	0x00000000
        /*096c*/ 	.short	0x0101
        /*096e*/ 	.byte	0xff
	.zero		1


	//   ....[134]....
        /*0970*/ 	.word	0x00006820
        /*0974*/ 	.word	0x000000ff
        /*0978*/ 	.word	0x00000150
        /*097c*/ 	.short	0x010a
        /*097e*/ 	.byte	0x31
	.zero		1


	//   ....[135]....
        /*0980*/ 	.word	0x00006860
        /*0984*/ 	.word	0x00000040
        /*0988*/ 	.word	0x000001c0
        /*098c*/ 	.short	0x010a
        /*098e*/ 	.byte	0xff
	.zero		1


	//   ....[136]....
        /*0990*/ 	.word	0x00006950
        /*0994*/ 	.word	0x000000ff
        /*0998*/ 	.word	0x00000150
        /*099c*/ 	.short	0x010a
        /*099e*/ 	.byte	0x31
	.zero		1


	//   ....[137]....
        /*09a0*/ 	.word	0x00006a40
        /*09a4*/ 	.word	0x00000040
        /*09a8*/ 	.word	0x000001c0
        /*09ac*/ 	.short	0x010a
        /*09ae*/ 	.byte	0xff
	.zero		1


	//   ....[138]....
        /*09b0*/ 	.word	0x00007510
        /*09b4*/ 	.word	0x00000000
        /*09b8*/ 	.word	0x00000000
        /*09bc*/ 	.short	0x0101
        /*09be*/ 	.byte	0xff
	.zero		1


	//   ....[139]....
        /*09c0*/ 	.word	0x00007520
        /*09c4*/ 	.word	0x00000002
        /*09c8*/ 	.word	0x00000150
        /*09cc*/ 	.short	0x010a
        /*09ce*/ 	.byte	0xff
	.zero		1


	//   ....[140]....
        /*09d0*/ 	.word	0x00007600
        /*09d4*/ 	.word	0x00000002
        /*09d8*/ 	.word	0x00000150
        /*09dc*/ 	.short	0x010a
        /*09de*/ 	.byte	0xff
	.zero		1


	//   ....[141]....
        /*09e0*/ 	.word	0x00008160
        /*09e4*/ 	.word	0x00000048
        /*09e8*/ 	.word	0x00000000
        /*09ec*/ 	.short	0x0101
        /*09ee*/ 	.byte	0xff
	.zero		1


	//   ....[142]....
        /*09f0*/ 	.word	0x00008180
        /*09f4*/ 	.word	0x00000000
        /*09f8*/ 	.word	0x00000150
        /*09fc*/ 	.short	0x010a
        /*09fe*/ 	.byte	0xff
	.zero		1


	//   ....[143]....
        /*0a00*/ 	.word	0x00008250
        /*0a04*/ 	.word	0x00000000
        /*0a08*/ 	.word	0x00000150
        /*0a0c*/ 	.short	0x010a
        /*0a0e*/ 	.byte	0xff
	.zero		1


	//   ....[144]....
        /*0a10*/ 	.word	0x00008db0
        /*0a14*/ 	.word	0x00000048
        /*0a18*/ 	.word	0x00000000
        /*0a1c*/ 	.short	0x0101
        /*0a1e*/ 	.byte	0xff
	.zero		1


	//   ....[145]....
        /*0a20*/ 	.word	0x00008dd0
        /*0a24*/ 	.word	0x00000000
        /*0a28*/ 	.word	0x00000150
        /*0a2c*/ 	.short	0x010a
        /*0a2e*/ 	.byte	0xff
	.zero		1


	//   ....[146]....
        /*0a30*/ 	.word	0x00008ea0
        /*0a34*/ 	.word	0x00000000
        /*0a38*/ 	.word	0x00000150
        /*0a3c*/ 	.short	0x010a
        /*0a3e*/ 	.byte	0xff
	.zero		1


	//   ....[147]....
        /*0a40*/ 	.word	0x00009200
        /*0a44*/ 	.word	0x000000ff
        /*0a48*/ 	.word	0x00000000
        /*0a4c*/ 	.short	0x0101
        /*0a4e*/ 	.byte	0x05
	.zero		1


	//   ....[148]....
        /*0a50*/ 	.word	0x00009a60
        /*0a54*/ 	.word	0x00000000
        /*0a58*/ 	.word	0x00000000
        /*0a5c*/ 	.short	0x0101
        /*0a5e*/ 	.byte	0xff
	.zero		1


	//   ....[149]....
        /*0a60*/ 	.word	0x00009cf0
        /*0a64*/ 	.word	0x000000ff
        /*0a68*/ 	.word	0x00000000
        /*0a6c*/ 	.short	0x0101
        /*0a6e*/ 	.byte	0x04
	.zero		1


	//   ....[150]....
        /*0a70*/ 	.word	0x00009d10
        /*0a74*/ 	.word	0x00000002
        /*0a78*/ 	.word	0x000001f0
        /*0a7c*/ 	.short	0x010a
        /*0a7e*/ 	.byte	0xff
	.zero		1


	//   ....[151]....
        /*0a80*/ 	.word	0x00009d70
        /*0a84*/ 	.word	0x00000002
        /*0a88*/ 	.word	0x000000a8
        /*0a8c*/ 	.short	0x010a
        /*0a8e*/ 	.byte	0xff
	.zero		1


	//   ....[152]....
        /*0a90*/ 	.word	0x00009dd0
        /*0a94*/ 	.word	0x00000002
        /*0a98*/ 	.word	0x000000a8
        /*0a9c*/ 	.short	0x010a
        /*0a9e*/ 	.byte	0xff
	.zero		1


	//   ....[153]....
        /*0aa0*/ 	.word	0x00009e20
        /*0aa4*/ 	.word	0x00000002
        /*0aa8*/ 	.word	0x000001a0
        /*0aac*/ 	.short	0x010a
        /*0aae*/ 	.byte	0xff
	.zero		1


	//   ....[154]....
        /*0ab0*/ 	.word	0x00009e80
        /*0ab4*/ 	.word	0x00000000
        /*0ab8*/ 	.word	0x00000000
        /*0abc*/ 	.short	0x010a
        /*0abe*/ 	.byte	0xff
	.zero		1


	//   ....[155]....
        /*0ac0*/ 	.word	0x00009ee0
        /*0ac4*/ 	.word	0x00000000
        /*0ac8*/ 	.word	0x00000000
        /*0acc*/ 	.short	0x010a
        /*0ace*/ 	.byte	0xff
	.zero		1


	//   ....[156]....
        /*0ad0*/ 	.word	0x00009f40
        /*0ad4*/ 	.word	0x00000000
        /*0ad8*/ 	.word	0x00000000
        /*0adc*/ 	.short	0x010a
        /*0ade*/ 	.byte	0xff
	.zero		1


	//   ....[157]....
        /*0ae0*/ 	.word	0x00009fa0
        /*0ae4*/ 	.word	0x00000000
        /*0ae8*/ 	.word	0x00000000
        /*0aec*/ 	.short	0x010a
        /*0aee*/ 	.byte	0xff
	.zero		1


	//   ....[158]....
        /*0af0*/ 	.word	0x0000a000
        /*0af4*/ 	.word	0x00000000
        /*0af8*/ 	.word	0x00000000
        /*0afc*/ 	.short	0x010a
        /*0afe*/ 	.byte	0xff
	.zero		1


	//   ....[159]....
        /*0b00*/ 	.word	0x0000a060
        /*0b04*/ 	.word	0x00000000
        /*0b08*/ 	.word	0x00000000
        /*0b0c*/ 	.short	0x010a
        /*0b0e*/ 	.byte	0xff
	.zero		1


	//   ....[160]....
        /*0b10*/ 	.word	0x0000a0c0
        /*0b14*/ 	.word	0x00000000
        /*0b18*/ 	.word	0x00000000
        /*0b1c*/ 	.short	0x010a
        /*0b1e*/ 	.byte	0xff
	.zero		1


	//   ....[161]....
        /*0b20*/ 	.word	0x0000a120
        /*0b24*/ 	.word	0x00000000
        /*0b28*/ 	.word	0x00000000
        /*0b2c*/ 	.short	0x010a
        /*0b2e*/ 	.byte	0xff
	.zero		1


	//   ....[162]....
        /*0b30*/ 	.word	0x0000a180
        /*0b34*/ 	.word	0x00000000
        /*0b38*/ 	.word	0x00000000
        /*0b3c*/ 	.short	0x010a
        /*0b3e*/ 	.byte	0xff
	.zero		1


	//   ....[163]....
        /*0b40*/ 	.word	0x0000a1e0
        /*0b44*/ 	.word	0x00000000
        /*0b48*/ 	.word	0x00000000
        /*0b4c*/ 	.short	0x010a
        /*0b4e*/ 	.byte	0xff
	.zero		1


	//   ....[164]....
        /*0b50*/ 	.word	0x0000a240
        /*0b54*/ 	.word	0x00000000
        /*0b58*/ 	.word	0x00000000
        /*0b5c*/ 	.short	0x010a
        /*0b5e*/ 	.byte	0xff
	.zero		1


	//   ....[165]....
        /*0b60*/ 	.word	0x0000a2a0
        /*0b64*/ 	.word	0x00000000
        /*0b68*/ 	.word	0x00000000
        /*0b6c*/ 	.short	0x010a
        /*0b6e*/ 	.byte	0xff
	.zero		1


	//   ....[166]....
        /*0b70*/ 	.word	0x0000a300
        /*0b74*/ 	.word	0x00000000
        /*0b78*/ 	.word	0x00000000
        /*0b7c*/ 	.short	0x010a
        /*0b7e*/ 	.byte	0xff
	.zero		1


	//   ....[167]....
        /*0b80*/ 	.word	0x0000a360
        /*0b84*/ 	.word	0x00000000
        /*0b88*/ 	.word	0x00000000
        /*0b8c*/ 	.short	0x010a
        /*0b8e*/ 	.byte	0xff
	.zero		1


	//   ....[168]....
        /*0b90*/ 	.word	0x0000a3c0
        /*0b94*/ 	.word	0x00000000
        /*0b98*/ 	.word	0x00000000
        /*0b9c*/ 	.short	0x010a
        /*0b9e*/ 	.byte	0xff
	.zero		1


	//   ....[169]....
        /*0ba0*/ 	.word	0x0000a420
        /*0ba4*/ 	.word	0x00000000
        /*0ba8*/ 	.word	0x00000000
        /*0bac*/ 	.short	0x010a
        /*0bae*/ 	.byte	0xff
	.zero		1


	//   ....[170]....
        /*0bb0*/ 	.word	0x0000a480
        /*0bb4*/ 	.word	0x00000000
        /*0bb8*/ 	.word	0x00000000
        /*0bbc*/ 	.short	0x010a
        /*0bbe*/ 	.byte	0xff
	.zero		1


	//   ....[171]....
        /*0bc0*/ 	.word	0x0000a4e0
        /*0bc4*/ 	.word	0x00000000
        /*0bc8*/ 	.word	0x00000000
        /*0bcc*/ 	.short	0x010a
        /*0bce*/ 	.byte	0xff
	.zero		1


	//   ....[172]....
        /*0bd0*/ 	.word	0x0000a540
        /*0bd4*/ 	.word	0x00000000
        /*0bd8*/ 	.word	0x00000000
        /*0bdc*/ 	.short	0x010a
        /*0bde*/ 	.byte	0xff
	.zero		1


	//   ....[173]....
        /*0be0*/ 	.word	0x0000a5a0
        /*0be4*/ 	.word	0x00000000
        /*0be8*/ 	.word	0x00000000
        /*0bec*/ 	.short	0x010a
        /*0bee*/ 	.byte	0xff
	.zero		1


	//   ....[174]....
        /*0bf0*/ 	.word	0x0000a5f0
        /*0bf4*/ 	.word	0x00000000
        /*0bf8*/ 	.word	0x000001e0
        /*0bfc*/ 	.short	0x010a
        /*0bfe*/ 	.byte	0xff
	.zero		1


	//   ....[175]....
        /*0c00*/ 	.word	0x0000a650
        /*0c04*/ 	.word	0x00000000
        /*0c08*/ 	.word	0x000001b0
        /*0c0c*/ 	.short	0x010a
        /*0c0e*/ 	.byte	0xff
	.zero		1


	//   ....[176]....
        /*0c10*/ 	.word	0x0000a6a0
        /*0c14*/ 	.word	0x00000000
        /*0c18*/ 	.word	0x000001a0
        /*0c1c*/ 	.short	0x010a
        /*0c1e*/ 	.byte	0xff
	.zero		1


	//   ....[177]....
        /*0c20*/ 	.word	0x0000a700
        /*0c24*/ 	.word	0x00000000
        /*0c28*/ 	.word	0x000001b0
        /*0c2c*/ 	.short	0x010a
        /*0c2e*/ 	.byte	0xff
	.zero		1


	//   ....[178]....
        /*0c30*/ 	.word	0x0000a750
        /*0c34*/ 	.word	0x00000000
        /*0c38*/ 	.word	0x000001a0
        /*0c3c*/ 	.short	0x010a
        /*0c3e*/ 	.byte	0xff
	.zero		1


	//   ....[179]....
        /*0c40*/ 	.word	0x0000a7b0
        /*0c44*/ 	.word	0x00000002
        /*0c48*/ 	.word	0x000001d0
        /*0c4c*/ 	.short	0x010a
        /*0c4e*/ 	.byte	0xff
	.zero		1


	//   ....[180]....
        /*0c50*/ 	.word	0x0000a810
        /*0c54*/ 	.word	0x00000000
        /*0c58*/ 	.word	0x00000000
        /*0c5c*/ 	.short	0x010a
        /*0c5e*/ 	.byte	0xff
	.zero		1


	//   ....[181]....
        /*0c60*/ 	.word	0x0000a870
        /*0c64*/ 	.word	0x00000000
        /*0c68*/ 	.word	0x00000000
        /*0c6c*/ 	.short	0x010a
        /*0c6e*/ 	.byte	0xff
	.zero		1


	//   ....[182]....
        /*0c70*/ 	.word	0x0000a8d0
        /*0c74*/ 	.word	0x00000000
        /*0c78*/ 	.word	0x00000000
        /*0c7c*/ 	.short	0x010a
        /*0c7e*/ 	.byte	0xff
	.zero		1


	//   ....[183]....
        /*0c80*/ 	.word	0x0000a920
        /*0c84*/ 	.word	0x00000000
        /*0c88*/ 	.word	0x000001a0
        /*0c8c*/ 	.short	0x010a
        /*0c8e*/ 	.byte	0xff
	.zero		1


	//   ....[184]....
        /*0c90*/ 	.word	0x0000a980
        /*0c94*/ 	.word	0x00000000
        /*0c98*/ 	.word	0x00000198
        /*0c9c*/ 	.short	0x010a
        /*0c9e*/ 	.byte	0xff
	.zero		1


	//   ....[185]....
        /*0ca0*/ 	.word	0x0000a9e0
        /*0ca4*/ 	.word	0x00000000
        /*0ca8*/ 	.word	0x00000170
        /*0cac*/ 	.short	0x010a
        /*0cae*/ 	.byte	0xff
	.zero		1


	//   ....[186]....
        /*0cb0*/ 	.word	0x0000aa40
        /*0cb4*/ 	.word	0x00000000
        /*0cb8*/ 	.word	0x00000178
        /*0cbc*/ 	.short	0x010a
        /*0cbe*/ 	.byte	0xff
	.zero		1


	//   ....[187]....
        /*0cc0*/ 	.word	0x0000aaa0
        /*0cc4*/ 	.word	0x00000000
        /*0cc8*/ 	.word	0x00000180
        /*0ccc*/ 	.short	0x010a
        /*0cce*/ 	.byte	0xff
	.zero		1


	//   ....[188]....
        /*0cd0*/ 	.word	0x0000ab00
        /*0cd4*/ 	.word	0x00000000
        /*0cd8*/ 	.word	0x00000188
        /*0cdc*/ 	.short	0x010a
        /*0cde*/ 	.byte	0xff
	.zero		1


	//   ....[189]....
        /*0ce0*/ 	.word	0x0000ab60
        /*0ce4*/ 	.word	0x00000000
        /*0ce8*/ 	.word	0x00000170
        /*0cec*/ 	.short	0x010a
        /*0cee*/ 	.byte	0xff
	.zero		1


	//   ....[190]....
        /*0cf0*/ 	.word	0x0000abc0
        /*0cf4*/ 	.word	0x00000000
        /*0cf8*/ 	.word	0x00000178
        /*0cfc*/ 	.short	0x010a
        /*0cfe*/ 	.byte	0xff
	.zero		1


	//   ....[191]....
        /*0d00*/ 	.word	0x0000ac20
        /*0d04*/ 	.word	0x00000000
        /*0d08*/ 	.word	0x00000180
        /*0d0c*/ 	.short	0x010a
        /*0d0e*/ 	.byte	0xff
	.zero		1


	//   ....[192]....
        /*0d10*/ 	.word	0x0000ac70
        /*0d14*/ 	.word	0x00000000
        /*0d18*/ 	.word	0x000001a0
        /*0d1c*/ 	.short	0x010a
        /*0d1e*/ 	.byte	0xff
	.zero		1


	//   ....[193]....
        /*0d20*/ 	.word	0x0000acd0
        /*0d24*/ 	.word	0x00000002
        /*0d28*/ 	.word	0x00000150
        /*0d2c*/ 	.short	0x010a
        /*0d2e*/ 	.byte	0xff
	.zero		1


	//   ....[194]....
        /*0d30*/ 	.word	0x0000ad20
        /*0d34*/ 	.word	0x00000040
        /*0d38*/ 	.word	0x000001c0
        /*0d3c*/ 	.short	0x010a
        /*0d3e*/ 	.byte	0xff
	.zero		1


	//   ....[195]....
        /*0d40*/ 	.word	0x0000ad70
        /*0d44*/ 	.word	0x00000002
        /*0d48*/ 	.word	0x00000150
        /*0d4c*/ 	.short	0x010a
        /*0d4e*/ 	.byte	0xff
	.zero		1


	//   ....[196]....
        /*0d50*/ 	.word	0x0000adc0
        /*0d54*/ 	.word	0x00000000
        /*0d58*/ 	.word	0x00000150
        /*0d5c*/ 	.short	0x010a
        /*0d5e*/ 	.byte	0xff
	.zero		1


	//   ....[197]....
        /*0d60*/ 	.word	0x0000ae10
        /*0d64*/ 	.word	0x00000000
        /*0d68*/ 	.word	0x00000150
        /*0d6c*/ 	.short	0x010a
        /*0d6e*/ 	.byte	0xff
	.zero		1


	//----- nvinfo : EIATTR_NUM_MBARRIERS
	.align		4
.L_47:
        /*0d70*/ 	.byte	0x03, 0x38
        /*0d72*/ 	.short	0x0040


	//----- nvinfo : EIATTR_EXIT_INSTR_OFFSETS
	.align		4
        /*0d74*/ 	.byte	0x04, 0x1c
        /*0d76*/ 	.short	(.L_49 - .L_48)


	//   ....[0]....
.L_48:
        /*0d78*/ 	.word	0x00003690


	//   ....[1]....
        /*0d7c*/ 	.word	0x00003b80


	//   ....[2]....
        /*0d80*/ 	.word	0x00003be0


	//   ....[3]....
        /*0d84*/ 	.word	0x000049f0


	//   ....[4]....
        /*0d88*/ 	.word	0x000059e0


	//   ....[5]....
        /*0d8c*/ 	.word	0x00005a20


	//   ....[6]....
        /*0d90*/ 	.word	0x00009be0


	//   ....[7]....
        /*0d94*/ 	.word	0x00009c60


	//   ....[8]....
        /*0d98*/ 	.word	0x00009c90


	//   ....[9]....
        /*0d9c*/ 	.word	0x00009d00


	//----- nvinfo : EIATTR_MAX_THREADS
	.align		4
.L_49:
        /*0da0*/ 	.byte	0x04, 0x05
        /*0da2*/ 	.short	(.L_51 - .L_50)
.L_50:
        /*0da4*/ 	.word	0x00000100
        /*0da8*/ 	.word	0x00000001
        /*0dac*/ 	.word	0x00000001


	//----- nvinfo : EIATTR_CRS_STACK_SIZE
	.align		4
.L_51:
        /*0db0*/ 	.byte	0x04, 0x1e
        /*0db2*/ 	.short	(.L_53 - .L_52)
.L_52:
        /*0db4*/ 	.word	0x00000000


	//----- nvinfo : EIATTR_CBANK_PARAM_SIZE
	.align		4
.L_53:
        /*0db8*/ 	.byte	0x03, 0x19
        /*0dba*/ 	.short	0x0c00


	//----- nvinfo : EIATTR_PARAM_CBANK
	.align		4
        /*0dbc*/ 	.byte	0x04, 0x0a
        /*0dbe*/ 	.short	(.L_55 - .L_54)
	.align		4
.L_54:
        /*0dc0*/ 	.word	index@(.nv.constant0._ZN7cutlass13device_kernelINS_4gemm6kernel13GemmUniversalIN4cute5tupleIJiiiiEEENS1_10collective13CollectiveMmaINS1_46MainloopSm100TmaUmmaWarpSpecializedBlockScaledILi21ELi2ELi2ENS5_IJNS4_1CILi1EEENSA_ILi4EEESB_EEEEENS5_IJNSA_ILi128EEESF_NSA_ILi64EEEEEENS5_IJNS_12float_e2m1_tENS_13float_ue4m3_tEEEENS5_IJNS5_IJlSB_lEEENS4_6LayoutINS5_IJNS5_IJNS5_IJNSA_ILi32EEESC_EEEiEEENS5_IJNS5_IJNSA_ILi16EEESC_EEEiEEENS5_IJSB_iEEEEEENS5_IJSS_NS5_IJNS5_IJNSA_ILi0EEESB_EEENSA_ILi512EEEEEENS5_IJSV_iEEEEEEEEEEESK_S12_NS4_8TiledMMAINS4_8MMA_AtomIJNS4_17SM100_MMA_MXF4_SSISI_SI_fSJ_Li128ELi128ELi16ELNS4_4UMMA5MajorE0ELS17_0ELNS16_7ScaleInE0ELS18_0EEEEEENSM_INS5_IJSB_SB_SB_EEENS5_IJSV_SV_SV_EEEEENS5_IJNS4_10UnderscoreES1E_S1E_EEEEENS5_IJNS4_23SM90_TMA_LOAD_MULTICASTES1H_EEENS5_IJNS4_14ComposedLayoutINS4_7SwizzleILi1ELi4ELi3EEENS4_18smem_ptr_flag_bitsILi4EEENSM_INS5_IJNSA_ILi8EEESG_EEENS5_IJSG_SB_EEEEEEENSM_INS5_IJNS5_IJNS5_IJSO_SB_EEESR_EEESB_NS5_IJSB_SB_EEEEEENS5_IJNS5_IJNS5_IJSR_SX_EEESW_EEESV_NS5_IJSC_SX_EEEEEEEEEEEvNS4_8identityENS5_IJNS4_13SM90_TMA_LOADES24_EEES22_vS23_EENS_8epilogue10collective18CollectiveEpilogueINS27_23Sm100TmaWarpSpecializedILi4ELi2ELi32ELb1ELb0EEEJSH_NS5_IJNSM_ISF_SB_EENSM_ISN_SB_EEEEENS_10bfloat16_tESL_S2F_SL_NS27_6fusion15FusionCallbacksIS2B_NS2G_17LinearCombinationIS2F_fS2F_fLNS_15FloatRoundStyleE2EEESH_S2E_JEEENS4_5SM1004TMEM4LOAD26SM100_TMEM_LOAD_32dp32b32xES24_NS1J_INS1K_ILi2ELi4ELi3EEENS1M_ILi16EEENSM_INS5_IJS1O_SN_EEENS5_IJSN_SB_EEEEEEENS4_39AutoVectorizingCopyWithAssumedAlignmentILi128EEENS4_14SM90_TMA_STOREES2V_S2X_S2X_EEEvvEEEEvNT_6ParamsE)
        /*0dc4*/ 	.short	0x0380
        /*0dc6*/ 	.short	0x0c00


	//----- nvinfo : EIATTR_SW_WAR
	.align		4
.L_55:
        /*0dc8*/ 	.byte	0x04, 0x36
        /*0dca*/ 	.short	(.L_57 - .L_56)
.L_56:
        /*0dcc*/ 	.word	0x00000008
.L_57:


//--------------------- .nv.callgraph             --------------------------
	.section	.nv.callgraph,"",@"SHT_CUDA_CALLGRAPH"
	.align	4
	.sectionentsize	8
	.align		4
        /*0000*/ 	.word	0x00000000
	.align		4
        /*0004*/ 	.word	0xffffffff
	.align		4
        /*0008*/ 	.word	index@(_ZN7cutlass13device_kernelINS_4gemm6kernel13GemmUniversalIN4cute5tupleIJiiiiEEENS1_10collective13CollectiveMmaINS1_46MainloopSm100TmaUmmaWarpSpecializedBlockScaledILi21ELi2ELi2ENS5_IJNS4_1CILi1EEENSA_ILi4EEESB_EEEEENS5_IJNSA_ILi128EEESF_NSA_ILi64EEEEEENS5_IJNS_12float_e2m1_tENS_13float_ue4m3_tEEEENS5_IJNS5_IJlSB_lEEENS4_6LayoutINS5_IJNS5_IJNS5_IJNSA_ILi32EEESC_EEEiEEENS5_IJNS5_IJNSA_ILi16EEESC_EEEiEEENS5_IJSB_iEEEEEENS5_IJSS_NS5_IJNS5_IJNSA_ILi0EEESB_EEENSA_ILi512EEEEEENS5_IJSV_iEEEEEEEEEEESK_S12_NS4_8TiledMMAINS4_8MMA_AtomIJNS4_17SM100_MMA_MXF4_SSISI_SI_fSJ_Li128ELi128ELi16ELNS4_4UMMA5MajorE0ELS17_0ELNS16_7ScaleInE0ELS18_0EEEEEENSM_INS5_IJSB_SB_SB_EEENS5_IJSV_SV_SV_EEEEENS5_IJNS4_10UnderscoreES1E_S1E_EEEEENS5_IJNS4_23SM90_TMA_LOAD_MULTICASTES1H_EEENS5_IJNS4_14ComposedLayoutINS4_7SwizzleILi1ELi4ELi3EEENS4_18smem_ptr_flag_bitsILi4EEENSM_INS5_IJNSA_ILi8EEESG_EEENS5_IJSG_SB_EEEEEEENSM_INS5_IJNS5_IJNS5_IJSO_SB_EEESR_EEESB_NS5_IJSB_SB_EEEEEENS5_IJNS5_IJNS5_IJSR_SX_EEESW_EEESV_NS5_IJSC_SX_EEEEEEEEEEEvNS4_8identityENS5_IJNS4_13SM90_TMA_LOADES24_EEES22_vS23_EENS_8epilogue10collective18CollectiveEpilogueINS27_23Sm100TmaWarpSpecializedILi4ELi2ELi32ELb1ELb0EEEJSH_NS5_IJNSM_ISF_SB_EENSM_ISN_SB_EEEEENS_10bfloat16_tESL_S2F_SL_NS27_6fusion15FusionCallbacksIS2B_NS2G_17LinearCombinationIS2F_fS2F_fLNS_15FloatRoundStyleE2EEESH_S2E_JEEENS4_5SM1004TMEM4LOAD26SM100_TMEM_LOAD_32dp32b32xES24_NS1J_INS1K_ILi2ELi4ELi3EEENS1M_ILi16EEENSM_INS5_IJS1O_SN_EEENS5_IJSN_SB_EEEEEEENS4_39AutoVectorizingCopyWithAssumedAlignmentILi128EEENS4_14SM90_TMA_STOREES2V_S2X_S2X_EEEvvEEEEvNT_6ParamsE)
	.align		4
        /*000c*/ 	.word	index@(__assertfail)
	.align		4
        /*0010*/ 	.word	0x00000000
	.align		4
        /*0014*/ 	.word	0xfffffffe
	.align		4
        /*0018*/ 	.word	0x00000000
	.align		4
        /*001c*/ 	.word	0xfffffffd
	.align		4
        /*0020*/ 	.word	0x00000000
	.align		4
        /*0024*/ 	.word	0xfffffffc


//--------------------- .nv.constant4             --------------------------
	.section	.nv.constant4,"a",@progbits
	.align	8
	.align		8
.nv.constant4:
        /*0000*/ 	.dword	__assertfail
	.align		8
        /*0008*/ 	.dword	__unnamed_1
	.align		8
        /*0010*/ 	.dword	__unnamed_2
	.align		8
        /*0018*/ 	.dword	_ZN40_INTERNAL_4a5d61a6_4_k_cu_bad2c2af_176784cuda3std3__45__cpo5beginE
	.align		8
        /*0020*/ 	.dword	_ZN40_INTERNAL_4a5d61a6_4_k_cu_bad2c2af_176784cuda3std3__45__cpo3endE
	.align		8
        /*0028*/ 	.dword	_ZN40_INTERNAL_4a5d61a6_4_k_cu_bad2c2af_176784cuda3std3__45__cpo6cbeginE
	.align		8
        /*0030*/ 	.dword	_ZN40_INTERNAL_4a5d61a6_4_k_cu_bad2c2af_176784cuda3std3__45__cpo4cendE
	.align		8
        /*0038*/ 	.dword	_ZN40_INTERNAL_4a5d61a6_4_k_cu_bad2c2af_176784cuda3std3__442_GLOBAL__N__4a5d61a6_4_k_cu_bad2c2af_176786ignoreE
	.align		8
        /*0040*/ 	.dword	_ZN40_INTERNAL_4a5d61a6_4_k_cu_bad2c2af_176784cuda3std3__419piecewise_constructE
	.align		8
        /*0048*/ 	.dword	_ZN40_INTERNAL_4a5d61a6_4_k_cu_bad2c2af_176784cuda3std3__48in_placeE
	.align		8
        /*0050*/ 	.dword	_ZN40_INTERNAL_4a5d61a6_4_k_cu_bad2c2af_176784cuda3std6ranges3__45__cpo4swapE
	.align		8
        /*0058*/ 	.dword	_ZN40_INTERNAL_4a5d61a6_4_k_cu_bad2c2af_176784cuda3std6ranges3__45__cpo9iter_moveE
	.align		8
        /*0060*/ 	.dword	_ZN40_INTERNAL_4a5d61a6_4_k_cu_bad2c2af_176784cute7productE
	.align		8
        /*0068*/ 	.dword	_ZN40_INTERNAL_4a5d61a6_4_k_cu_bad2c2af_176784cute1_E
	.align		8
        /*0070*/ 	.dword	$str$25
	.align		8
        /*0078*/ 	.dword	$str$26
	.align		8
        /*0080*/ 	.dword	$str$29
	.align		8
        /*0088*/ 	.dword	$str$30


//--------------------- .text._ZN7cutlass13device_kernelINS_4gemm6kernel13GemmUniversalIN4cute5tupleIJiiiiEEENS1_10collective13CollectiveMmaINS1_46MainloopSm100TmaUmmaWarpSpecializedBlockScaledILi21ELi2ELi2ENS5_IJNS4_1CILi1EEENSA_ILi4EEESB_EEEEENS5_IJNSA_ILi128EEESF_NSA_ILi64EEEEEENS5_IJNS_12float_e2m1_tENS_13float_ue4m3_tEEEENS5_IJNS5_IJlSB_lEEENS4_6LayoutINS5_IJNS5_IJNS5_IJNSA_ILi32EEESC_EEEiEEENS5_IJNS5_IJNSA_ILi16EEESC_EEEiEEENS5_IJSB_iEEEEEENS5_IJSS_NS5_IJNS5_IJNSA_ILi0EEESB_EEENSA_ILi512EEEEEENS5_IJSV_iEEEEEEEEEEESK_S12_NS4_8TiledMMAINS4_8MMA_AtomIJNS4_17SM100_MMA_MXF4_SSISI_SI_fSJ_Li128ELi128ELi16ELNS4_4UMMA5MajorE0ELS17_0ELNS16_7ScaleInE0ELS18_0EEEEEENSM_INS5_IJSB_SB_SB_EEENS5_IJSV_SV_SV_EEEEENS5_IJNS4_10UnderscoreES1E_S1E_EEEEENS5_IJNS4_23SM90_TMA_LOAD_MULTICASTES1H_EEENS5_IJNS4_14ComposedLayoutINS4_7SwizzleILi1ELi4ELi3EEENS4_18smem_ptr_flag_bitsILi4EEENSM_INS5_IJNSA_ILi8EEESG_EEENS5_IJSG_SB_EEEEEEENSM_INS5_IJNS5_IJNS5_IJSO_SB_EEESR_EEESB_NS5_IJSB_SB_EEEEEENS5_IJNS5_IJNS5_IJSR_SX_EEESW_EEESV_NS5_IJSC_SX_EEEEEEEEEEEvNS4_8identityENS5_IJNS4_13SM90_TMA_LOADES24_EEES22_vS23_EENS_8epilogue10collective18CollectiveEpilogueINS27_23Sm100TmaWarpSpecializedILi4ELi2ELi32ELb1ELb0EEEJSH_NS5_IJNSM_ISF_SB_EENSM_ISN_SB_EEEEENS_10bfloat16_tESL_S2F_SL_NS27_6fusion15FusionCallbacksIS2B_NS2G_17LinearCombinationIS2F_fS2F_fLNS_15FloatRoundStyleE2EEESH_S2E_JEEENS4_5SM1004TMEM4LOAD26SM100_TMEM_LOAD_32dp32b32xES24_NS1J_INS1K_ILi2ELi4ELi3EEENS1M_ILi16EEENSM_INS5_IJS1O_SN_EEENS5_IJSN_SB_EEEEEEENS4_39AutoVectorizingCopyWithAssumedAlignmentILi128EEENS4_14SM90_TMA_STOREES2V_S2X_S2X_EEEvvEEEEvNT_6ParamsE --------------------------
	.section	.text._ZN7cutlass13device_kernelINS_4gemm6kernel13GemmUniversalIN4cute5tupleIJiiiiEEENS1_10collective13CollectiveMmaINS1_46MainloopSm100TmaUmmaWarpSpecializedBlockScaledILi21ELi2ELi2ENS5_IJNS4_1CILi1EEENSA_ILi4EEESB_EEEEENS5_IJNSA_ILi128EEESF_NSA_ILi64EEEEEENS5_IJNS_12float_e2m1_tENS_13float_ue4m3_tEEEENS5_IJNS5_IJlSB_lEEENS4_6LayoutINS5_IJNS5_IJNS5_IJNSA_ILi32EEESC_EEEiEEENS5_IJNS5_IJNSA_ILi16EEESC_EEEiEEENS5_IJSB_iEEEEEENS5_IJSS_NS5_IJNS5_IJNSA_ILi0EEESB_EEENSA_ILi512EEEEEENS5_IJSV_iEEEEEEEEEEESK_S12_NS4_8TiledMMAINS4_8MMA_AtomIJNS4_17SM100_MMA_MXF4_SSISI_SI_fSJ_Li128ELi128ELi16ELNS4_4UMMA5MajorE0ELS17_0ELNS16_7ScaleInE0ELS18_0EEEEEENSM_INS5_IJSB_SB_SB_EEENS5_IJSV_SV_SV_EEEEENS5_IJNS4_10UnderscoreES1E_S1E_EEEEENS5_IJNS4_23SM90_TMA_LOAD_MULTICASTES1H_EEENS5_IJNS4_14ComposedLayoutINS4_7SwizzleILi1ELi4ELi3EEENS4_18smem_ptr_flag_bitsILi4EEENSM_INS5_IJNSA_ILi8EEESG_EEENS5_IJSG_SB_EEEEEEENSM_INS5_IJNS5_IJNS5_IJSO_SB_EEESR_EEESB_NS5_IJSB_SB_EEEEEENS5_IJNS5_IJNS5_IJSR_SX_EEESW_EEESV_NS5_IJSC_SX_EEEEEEEEEEEvNS4_8identityENS5_IJNS4_13SM90_TMA_LOADES24_EEES22_vS23_EENS_8epilogue10collective18CollectiveEpilogueINS27_23Sm100TmaWarpSpecializedILi4ELi2ELi32ELb1ELb0EEEJSH_NS5_IJNSM_ISF_SB_EENSM_ISN_SB_EEEEENS_10bfloat16_tESL_S2F_SL_NS27_6fusion15FusionCallbacksIS2B_NS2G_17LinearCombinationIS2F_fS2F_fLNS_15FloatRoundStyleE2EEESH_S2E_JEEENS4_5SM1004TMEM4LOAD26SM100_TMEM_LOAD_32dp32b32xES24_NS1J_INS1K_ILi2ELi4ELi3EEENS1M_ILi16EEENSM_INS5_IJS1O_SN_EEENS5_IJSN_SB_EEEEEEENS4_39AutoVectorizingCopyWithAssumedAlignmentILi128EEENS4_14SM90_TMA_STOREES2V_S2X_S2X_EEEvvEEEEvNT_6ParamsE,"ax",@progbits
	.align	128
.text._ZN7cutlass13device_kernelINS_4gemm6kernel13GemmUniversalIN4cute5tupleIJiiiiEEENS1_10collective13CollectiveMmaINS1_46MainloopSm100TmaUmmaWarpSpecializedBlockScaledILi21ELi2ELi2ENS5_IJNS4_1CILi1EEENSA_ILi4EEESB_EEEEENS5_IJNSA_ILi128EEESF_NSA_ILi64EEEEEENS5_IJNS_12float_e2m1_tENS_13float_ue4m3_tEEEENS5_IJNS5_IJlSB_lEEENS4_6LayoutINS5_IJNS5_IJNS5_IJNSA_ILi32EEESC_EEEiEEENS5_IJNS5_IJNSA_ILi16EEESC_EEEiEEENS5_IJSB_iEEEEEENS5_IJSS_NS5_IJNS5_IJNSA_ILi0EEESB_EEENSA_ILi512EEEEEENS5_IJSV_iEEEEEEEEEEESK_S12_NS4_8TiledMMAINS4_8MMA_AtomIJNS4_17SM100_MMA_MXF4_SSISI_SI_fSJ_Li128ELi128ELi16ELNS4_4UMMA5MajorE0ELS17_0ELNS16_7ScaleInE0ELS18_0EEEEEENSM_INS5_IJSB_SB_SB_EEENS5_IJSV_SV_SV_EEEEENS5_IJNS4_10UnderscoreES1E_S1E_EEEEENS5_IJNS4_23SM90_TMA_LOAD_MULTICASTES1H_EEENS5_IJNS4_14ComposedLayoutINS4_7SwizzleILi1ELi4ELi3EEENS4_18smem_ptr_flag_bitsILi4EEENSM_INS5_IJNSA_ILi8EEESG_EEENS5_IJSG_SB_EEEEEEENSM_INS5_IJNS5_IJNS5_IJSO_SB_EEESR_EEESB_NS5_IJSB_SB_EEEEEENS5_IJNS5_IJNS5_IJSR_SX_EEESW_EEESV_NS5_IJSC_SX_EEEEEEEEEEEvNS4_8identityENS5_IJNS4_13SM90_TMA_LOADES24_EEES22_vS23_EENS_8epilogue10collective18CollectiveEpilogueINS27_23Sm100TmaWarpSpecializedILi4ELi2ELi32ELb1ELb0EEEJSH_NS5_IJNSM_ISF_SB_EENSM_ISN_SB_EEEEENS_10bfloat16_tESL_S2F_SL_NS27_6fusion15FusionCallbacksIS2B_NS2G_17LinearCombinationIS2F_fS2F_fLNS_15FloatRoundStyleE2EEESH_S2E_JEEENS4_5SM1004TMEM4LOAD26SM100_TMEM_LOAD_32dp32b32xES24_NS1J_INS1K_ILi2ELi4ELi3EEENS1M_ILi16EEENSM_INS5_IJS1O_SN_EEENS5_IJSN_SB_EEEEEEENS4_39AutoVectorizingCopyWithAssumedAlignmentILi128EEENS4_14SM90_TMA_STOREES2V_S2X_S2X_EEEvvEEEEvNT_6ParamsE:
        .type           _ZN7cutlass13device_kernelINS_4gemm6kernel13GemmUniversalIN4cute5tupleIJiiiiEEENS1_10collective13CollectiveMmaINS1_46MainloopSm100TmaUmmaWarpSpecializedBlockScaledILi21ELi2ELi2ENS5_IJNS4_1CILi1EEENSA_ILi4EEESB_EEEEENS5_IJNSA_ILi128EEESF_NSA_ILi64EEEEEENS5_IJNS_12float_e2m1_tENS_13float_ue4m3_tEEEENS5_IJNS5_IJlSB_lEEENS4_6LayoutINS5_IJNS5_IJNS5_IJNSA_ILi32EEESC_EEEiEEENS5_IJNS5_IJNSA_ILi16EEESC_EEEiEEENS5_IJSB_iEEEEEENS5_IJSS_NS5_IJNS5_IJNSA_ILi0EEESB_EEENSA_ILi512EEEEEENS5_IJSV_iEEEEEEEEEEESK_S12_NS4_8TiledMMAINS4_8MMA_AtomIJNS4_17SM100_MMA_MXF4_SSISI_SI_fSJ_Li128ELi128ELi16ELNS4_4UMMA5MajorE0ELS17_0ELNS16_7ScaleInE0ELS18_0EEEEEENSM_INS5_IJSB_SB_SB_EEENS5_IJSV_SV_SV_EEEEENS5_IJNS4_10UnderscoreES1E_S1E_EEEEENS5_IJNS4_23SM90_TMA_LOAD_MULTICASTES1H_EEENS5_IJNS4_14ComposedLayoutINS4_7SwizzleILi1ELi4ELi3EEENS4_18smem_ptr_flag_bitsILi4EEENSM_INS5_IJNSA_ILi8EEESG_EEENS5_IJSG_SB_EEEEEEENSM_INS5_IJNS5_IJNS5_IJSO_SB_EEESR_EEESB_NS5_IJSB_SB_EEEEEENS5_IJNS5_IJNS5_IJSR_SX_EEESW_EEESV_NS5_IJSC_SX_EEEEEEEEEEEvNS4_8identityENS5_IJNS4_13SM90_TMA_LOADES24_EEES22_vS23_EENS_8epilogue10collective18CollectiveEpilogueINS27_23Sm100TmaWarpSpecializedILi4ELi2ELi32ELb1ELb0EEEJSH_NS5_IJNSM_ISF_SB_EENSM_ISN_SB_EEEEENS_10bfloat16_tESL_S2F_SL_NS27_6fusion15FusionCallbacksIS2B_NS2G_17LinearCombinationIS2F_fS2F_fLNS_15FloatRoundStyleE2EEESH_S2E_JEEENS4_5SM1004TMEM4LOAD26SM100_TMEM_LOAD_32dp32b32xES24_NS1J_INS1K_ILi2ELi4ELi3EEENS1M_ILi16EEENSM_INS5_IJS1O_SN_EEENS5_IJSN_SB_EEEEEEENS4_39AutoVectorizingCopyWithAssumedAlignmentILi128EEENS4_14SM90_TMA_STOREES2V_S2X_S2X_EEEvvEEEEvNT_6ParamsE,@function
        .size           _ZN7cutlass13device_kernelINS_4gemm6kernel13GemmUniversalIN4cute5tupleIJiiiiEEENS1_10collective13CollectiveMmaINS1_46MainloopSm100TmaUmmaWarpSpecializedBlockScaledILi21ELi2ELi2ENS5_IJNS4_1CILi1EEENSA_ILi4EEESB_EEEEENS5_IJNSA_ILi128EEESF_NSA_ILi64EEEEEENS5_IJNS_12float_e2m1_tENS_13float_ue4m3_tEEEENS5_IJNS5_IJlSB_lEEENS4_6LayoutINS5_IJNS5_IJNS5_IJNSA_ILi32EEESC_EEEiEEENS5_IJNS5_IJNSA_ILi16EEESC_EEEiEEENS5_IJSB_iEEEEEENS5_IJSS_NS5_IJNS5_IJNSA_ILi0EEESB_EEENSA_ILi512EEEEEENS5_IJSV_iEEEEEEEEEEESK_S12_NS4_8TiledMMAINS4_8MMA_AtomIJNS4_17SM100_MMA_MXF4_SSISI_SI_fSJ_Li128ELi128ELi16ELNS4_4UMMA5MajorE0ELS17_0ELNS16_7ScaleInE0ELS18_0EEEEEENSM_INS5_IJSB_SB_SB_EEENS5_IJSV_SV_SV_EEEEENS5_IJNS4_10UnderscoreES1E_S1E_EEEEENS5_IJNS4_23SM90_TMA_LOAD_MULTICASTES1H_EEENS5_IJNS4_14ComposedLayoutINS4_7SwizzleILi1ELi4ELi3EEENS4_18smem_ptr_flag_bitsILi4EEENSM_INS5_IJNSA_ILi8EEESG_EEENS5_IJSG_SB_EEEEEEENSM_INS5_IJNS5_IJNS5_IJSO_SB_EEESR_EEESB_NS5_IJSB_SB_EEEEEENS5_IJNS5_IJNS5_IJSR_SX_EEESW_EEESV_NS5_IJSC_SX_EEEEEEEEEEEvNS4_8identityENS5_IJNS4_13SM90_TMA_LOADES24_EEES22_vS23_EENS_8epilogue10collective18CollectiveEpilogueINS27_23Sm100TmaWarpSpecializedILi4ELi2ELi32ELb1ELb0EEEJSH_NS5_IJNSM_ISF_SB_EENSM_ISN_SB_EEEEENS_10bfloat16_tESL_S2F_SL_NS27_6fusion15FusionCallbacksIS2B_NS2G_17LinearCombinationIS2F_fS2F_fLNS_15FloatRoundStyleE2EEESH_S2E_JEEENS4_5SM1004TMEM4LOAD26SM100_TMEM_LOAD_32dp32b32xES24_NS1J_INS1K_ILi2ELi4ELi3EEENS1M_ILi16EEENSM_INS5_IJS1O_SN_EEENS5_IJSN_SB_EEEEEEENS4_39AutoVectorizingCopyWithAssumedAlignmentILi128EEENS4_14SM90_TMA_STOREES2V_S2X_S2X_EEEvvEEEEvNT_6ParamsE,(.L_x_233 - _ZN7cutlass13device_kernelINS_4gemm6kernel13GemmUniversalIN4cute5tupleIJiiiiEEENS1_10collective13CollectiveMmaINS1_46MainloopSm100TmaUmmaWarpSpecializedBlockScaledILi21ELi2ELi2ENS5_IJNS4_1CILi1EEENSA_ILi4EEESB_EEEEENS5_IJNSA_ILi128EEESF_NSA_ILi64EEEEEENS5_IJNS_12float_e2m1_tENS_13float_ue4m3_tEEEENS5_IJNS5_IJlSB_lEEENS4_6LayoutINS5_IJNS5_IJNS5_IJNSA_ILi32EEESC_EEEiEEENS5_IJNS5_IJNSA_ILi16EEESC_EEEiEEENS5_IJSB_iEEEEEENS5_IJSS_NS5_IJNS5_IJNSA_ILi0EEESB_EEENSA_ILi512EEEEEENS5_IJSV_iEEEEEEEEEEESK_S12_NS4_8TiledMMAINS4_8MMA_AtomIJNS4_17SM100_MMA_MXF4_SSISI_SI_fSJ_Li128ELi128ELi16ELNS4_4UMMA5MajorE0ELS17_0ELNS16_7ScaleInE0ELS18_0EEEEEENSM_INS5_IJSB_SB_SB_EEENS5_IJSV_SV_SV_EEEEENS5_IJNS4_10UnderscoreES1E_S1E_EEEEENS5_IJNS4_23SM90_TMA_LOAD_MULTICASTES1H_EEENS5_IJNS4_14ComposedLayoutINS4_7SwizzleILi1ELi4ELi3EEENS4_18smem_ptr_flag_bitsILi4EEENSM_INS5_IJNSA_ILi8EEESG_EEENS5_IJSG_SB_EEEEEEENSM_INS5_IJNS5_IJNS5_IJSO_SB_EEESR_EEESB_NS5_IJSB_SB_EEEEEENS5_IJNS5_IJNS5_IJSR_SX_EEESW_EEESV_NS5_IJSC_SX_EEEEEEEEEEEvNS4_8identityENS5_IJNS4_13SM90_TMA_LOADES24_EEES22_vS23_EENS_8epilogue10collective18CollectiveEpilogueINS27_23Sm100TmaWarpSpecializedILi4ELi2ELi32ELb1ELb0EEEJSH_NS5_IJNSM_ISF_SB_EENSM_ISN_SB_EEEEENS_10bfloat16_tESL_S2F_SL_NS27_6fusion15FusionCallbacksIS2B_NS2G_17LinearCombinationIS2F_fS2F_fLNS_15FloatRoundStyleE2EEESH_S2E_JEEENS4_5SM1004TMEM4LOAD26SM100_TMEM_LOAD_32dp32b32xES24_NS1J_INS1K_ILi2ELi4ELi3EEENS1M_ILi16EEENSM_INS5_IJS1O_SN_EEENS5_IJSN_SB_EEEEEEENS4_39AutoVectorizingCopyWithAssumedAlignmentILi128EEENS4_14SM90_TMA_STOREES2V_S2X_S2X_EEEvvEEEEvNT_6ParamsE)
        .other          _ZN7cutlass13device_kernelINS_4gemm6kernel13GemmUniversalIN4cute5tupleIJiiiiEEENS1_10collective13CollectiveMmaINS1_46MainloopSm100TmaUmmaWarpSpecializedBlockScaledILi21ELi2ELi2ENS5_IJNS4_1CILi1EEENSA_ILi4EEESB_EEEEENS5_IJNSA_ILi128EEESF_NSA_ILi64EEEEEENS5_IJNS_12float_e2m1_tENS_13float_ue4m3_tEEEENS5_IJNS5_IJlSB_lEEENS4_6LayoutINS5_IJNS5_IJNS5_IJNSA_ILi32EEESC_EEEiEEENS5_IJNS5_IJNSA_ILi16EEESC_EEEiEEENS5_IJSB_iEEEEEENS5_IJSS_NS5_IJNS5_IJNSA_ILi0EEESB_EEENSA_ILi512EEEEEENS5_IJSV_iEEEEEEEEEEESK_S12_NS4_8TiledMMAINS4_8MMA_AtomIJNS4_17SM100_MMA_MXF4_SSISI_SI_fSJ_Li128ELi128ELi16ELNS4_4UMMA5MajorE0ELS17_0ELNS16_7ScaleInE0ELS18_0EEEEEENSM_INS5_IJSB_SB_SB_EEENS5_IJSV_SV_SV_EEEEENS5_IJNS4_10UnderscoreES1E_S1E_EEEEENS5_IJNS4_23SM90_TMA_LOAD_MULTICASTES1H_EEENS5_IJNS4_14ComposedLayoutINS4_7SwizzleILi1ELi4ELi3EEENS4_18smem_ptr_flag_bitsILi4EEENSM_INS5_IJNSA_ILi8EEESG_EEENS5_IJSG_SB_EEEEEEENSM_INS5_IJNS5_IJNS5_IJSO_SB_EEESR_EEESB_NS5_IJSB_SB_EEEEEENS5_IJNS5_IJNS5_IJSR_SX_EEESW_EEESV_NS5_IJSC_SX_EEEEEEEEEEEvNS4_8identityENS5_IJNS4_13SM90_TMA_LOADES24_EEES22_vS23_EENS_8epilogue10collective18CollectiveEpilogueINS27_23Sm100TmaWarpSpecializedILi4ELi2ELi32ELb1ELb0EEEJSH_NS5_IJNSM_ISF_SB_EENSM_ISN_SB_EEEEENS_10bfloat16_tESL_S2F_SL_NS27_6fusion15FusionCallbacksIS2B_NS2G_17LinearCombinationIS2F_fS2F_fLNS_15FloatRoundStyleE2EEESH_S2E_JEEENS4_5SM1004TMEM4LOAD26SM100_TMEM_LOAD_32dp32b32xES24_NS1J_INS1K_ILi2ELi4ELi3EEENS1M_ILi16EEENSM_INS5_IJS1O_SN_EEENS5_IJSN_SB_EEEEEEENS4_39AutoVectorizingCopyWithAssumedAlignmentILi128EEENS4_14SM90_TMA_STOREES2V_S2X_S2X_EEEvvEEEEvNT_6ParamsE,@"STO_CUDA_ENTRY STV_DEFAULT"
_ZN7cutlass13device_kernelINS_4gemm6kernel13GemmUniversalIN4cute5tupleIJiiiiEEENS1_10collective13CollectiveMmaINS1_46MainloopSm100TmaUmmaWarpSpecializedBlockScaledILi21ELi2ELi2ENS5_IJNS4_1CILi1EEENSA_ILi4EEESB_EEEEENS5_IJNSA_ILi128EEESF_NSA_ILi64EEEEEENS5_IJNS_12float_e2m1_tENS_13float_ue4m3_tEEEENS5_IJNS5_IJlSB_lEEENS4_6LayoutINS5_IJNS5_IJNS5_IJNSA_ILi32EEESC_EEEiEEENS5_IJNS5_IJNSA_ILi16EEESC_EEEiEEENS5_IJSB_iEEEEEENS5_IJSS_NS5_IJNS5_IJNSA_ILi0EEESB_EEENSA_ILi512EEEEEENS5_IJSV_iEEEEEEEEEEESK_S12_NS4_8TiledMMAINS4_8MMA_AtomIJNS4_17SM100_MMA_MXF4_SSISI_SI_fSJ_Li128ELi128ELi16ELNS4_4UMMA5MajorE0ELS17_0ELNS16_7ScaleInE0ELS18_0EEEEEENSM_INS5_IJSB_SB_SB_EEENS5_IJSV_SV_SV_EEEEENS5_IJNS4_10UnderscoreES1E_S1E_EEEEENS5_IJNS4_23SM90_TMA_LOAD_MULTICASTES1H_EEENS5_IJNS4_14ComposedLayoutINS4_7SwizzleILi1ELi4ELi3EEENS4_18smem_ptr_flag_bitsILi4EEENSM_INS5_IJNSA_ILi8EEESG_EEENS5_IJSG_SB_EEEEEEENSM_INS5_IJNS5_IJNS5_IJSO_SB_EEESR_EEESB_NS5_IJSB_SB_EEEEEENS5_IJNS5_IJNS5_IJSR_SX_EEESW_EEESV_NS5_IJSC_SX_EEEEEEEEEEEvNS4_8identityENS5_IJNS4_13SM90_TMA_LOADES24_EEES22_vS23_EENS_8epilogue10collective18CollectiveEpilogueINS27_23Sm100TmaWarpSpecializedILi4ELi2ELi32ELb1ELb0EEEJSH_NS5_IJNSM_ISF_SB_EENSM_ISN_SB_EEEEENS_10bfloat16_tESL_S2F_SL_NS27_6fusion15FusionCallbacksIS2B_NS2G_17LinearCombinationIS2F_fS2F_fLNS_15FloatRoundStyleE2EEESH_S2E_JEEENS4_5SM1004TMEM4LOAD26SM100_TMEM_LOAD_32dp32b32xES24_NS1J_INS1K_ILi2ELi4ELi3EEENS1M_ILi16EEENSM_INS5_IJS1O_SN_EEENS5_IJSN_SB_EEEEEEENS4_39AutoVectorizingCopyWithAssumedAlignmentILi128EEENS4_14SM90_TMA_STOREES2V_S2X_S2X_EEEvvEEEEvNT_6ParamsE:
[----:B------:R-:W1:Y:S01]  /*0000*/  LDC R1, c[0x0][0x37c] ;  /* 0x0000df00ff017b82 */ /* 0x000e620000000800 */
[----:B------:R-:W2:Y:S01]  /*0010*/  S2R R101, SR_TID.X ;  /* 0x0000000000657919 */ /* 0x000ea20000002100 */
[----:B------:R-:W3:Y:S01]  /*0020*/  LDCU.64 UR4, c[0x0][0xc90] ;  /* 0x00019200ff0477ac */ /* 0x000ee20008000a00 */
[----:B------:R-:W-:Y:S02]  /*0030*/  PRMT R88, RZ, 0x7610, R88 ;  /* 0x00007610ff587816 */ /* 0x000fe40000000058 */
[----:B------:R-:W-:Y:S01]  /*0040*/  ELECT P5, URZ, PT ;  /* 0x0000000000ff782f */ /* 0x000fe200038a0000 */
[----:B------:R-:W4:Y:S01]  /*0050*/  LDCU.64 UR46, c[0x0][0x358] ;  /* 0x00006b00ff2e77ac */ /* 0x000f220008000a00 */
[----:B---3--:R-:W-:-:S04]  /*0060*/  UISETP.NE.U32.AND UP0, UPT, UR4, URZ, UPT ;  /* 0x000000ff0400728c */ /* 0x008fc8000bf05070 */
[----:B------:R-:W-:Y:S01]  /*0070*/  UISETP.NE.AND.EX UP0, UPT, UR5, URZ, UPT, UP0 ;  /* 0x000000ff0500728c */ /* 0x000fe2000bf05300 */
[----:B--2---:R-:W-:-:S05]  /*0080*/  SHF.R.U32.HI R92, RZ, 0x5, R101 ;  /* 0x00000005ff5c7819 */ /* 0x004fca0000011665 */
[----:B------:R-:W2:Y:S02]  /*0090*/  SHFL.IDX PT, R0, R92, RZ, 0x1f ;  /* 0x00001fff5c007589 */ /* 0x000ea400000e0000 */
[----:B--2---:R-:W-:Y:S01]  /*00a0*/  R2UR UR10, R0 ;  /* 0x00000000000a72ca */ /* 0x004fe200000e0000 */
[----:B-1--4-:R-:W-:-:S14]  /*00b0*/  BRA.U UP0, `(.L_x_0) ;  /* 0x00000001002c7547 */ /* 0x012fdc000b800000 */
[----:B------:R-:W1:Y:S02]  /*00c0*/  LDCU.64 UR6, c[0x0][0xc88] ;  /* 0x00019100ff0677ac */ /* 0x000e640008000a00 */
[----:B-1----:R-:W-:-:S04]  /*00d0*/  UISETP.NE.U32.AND UP0, UPT, UR6, URZ, UPT ;  /* 0x000000ff0600728c */ /* 0x002fc8000bf05070 */
[----:B------:R-:W-:-:S09]  /*00e0*/  UISETP.NE.AND.EX UP0, UPT, UR7, URZ, UPT, UP0 ;  /* 0x000000ff0700728c */ /* 0x000fd2000bf05300 */
[----:B------:R-:W-:Y:S05]  /*00f0*/  BRA.U !UP0, `(.L_x_1) ;  /* 0x0000000108107547 */ /* 0x000fea000b800000 */
[----:B------:R-:W1:Y:S02]  /*0100*/  LDC.64 R2, c[0x0][0xc88] ;  /* 0x00032200ff027b82 */ /* 0x000e640000000a00 */
[----:B-1----:R1:W5:Y:S01]  /*0110*/  LDG.E R49, desc[UR46][R2.64] ;  /* 0x0000002e02317981 */ /* 0x002362000c1e1900 */
[----:B------:R-:W-:Y:S01]  /*0120*/  HFMA2 R88, -RZ, RZ, 0, 5.9604644775390625e-08 ;  /* 0x00000001ff587431 */ /* 0x000fe200000001ff */
[----:B------:R-:W-:Y:S05]  /*0130*/  BRA `(.L_x_0) ;  /* 0x00000000000c7947 */ /* 0x000fea0003800000 */
.L_x_1:
[----:B------:R-:W1:Y:S01]  /*0140*/  LDCU UR6, c[0x0][0xc80] ;  /* 0x00019000ff0677ac */ /* 0x000e620008000800 */
[----:B------:R-:W-:Y:S01]  /*0150*/  HFMA2 R88, -RZ, RZ, 0, 5.9604644775390625e-08 ;  /* 0x00000001ff587431 */ /* 0x000fe200000001ff */
[----:B-1----:R-:W-:-:S07]  /*0160*/  MOV R49, UR6 ;  /* 0x0000000600317c02 */ /* 0x002fce0008000f00 */
.L_x_0:
[----:B------:R-:W2:Y:S02]  /*0170*/  LDCU.64 UR6, c[0x0][0xcb0] ;  /* 0x00019600ff0677ac */ /* 0x000ea40008000a00 */
[----:B--2---:R-:W-:-:S04]  /*0180*/  UISETP.NE.U32.AND UP0, UPT, UR6, URZ, UPT ;  /* 0x000000ff0600728c */ /* 0x004fc8000bf05070 */
[----:B------:R-:W-:-:S09]  /*0190*/  UISETP.NE.AND.EX UP0, UPT, UR7, URZ, UPT, UP0 ;  /* 0x000000ff0700728c */ /* 0x000fd2000bf05300 */
[----:B------:R-:W-:Y:S05]  /*01a0*/  BRA.U UP0, `(.L_x_2) ;  /* 0x0000000100247547 */ /* 0x000fea000b800000 */
[----:B------:R-:W2:Y:S02]  /*01b0*/  LDCU.64 UR6, c[0x0][0xca8] ;  /* 0x00019500ff0677ac */ /* 0x000ea40008000a00 */
[----:B--2---:R-:W-:-:S04]  /*01c0*/  UISETP.NE.U32.AND UP0, UPT, UR6, URZ, UPT ;  /* 0x000000ff0600728c */ /* 0x004fc8000bf05070 */
[----:B------:R-:W-:-:S09]  /*01d0*/  UISETP.NE.AND.EX UP0, UPT, UR7, URZ, UPT, UP0 ;  /* 0x000000ff0700728c */ /* 0x000fd2000bf05300 */
[----:B------:R-:W-:Y:S05]  /*01e0*/  BRA.U !UP0, `(.L_x_3) ;  /* 0x00000001080c7547 */ /* 0x000fea000b800000 */
[----:B-1----:R-:W1:Y:S02]  /*01f0*/  LDC.64 R2, c[0x0][0xca8] ;  /* 0x00032a00ff027b82 */ /* 0x002e640000000a00 */
[----:B-1----:R2:W5:Y:S01]  /*0200*/  LDG.E R47, desc[UR46][R2.64] ;  /* 0x0000002e022f7981 */ /* 0x002562000c1e1900 */
[----:B------:R-:W-:Y:S05]  /*0210*/  BRA `(.L_x_2) ;  /* 0x0000000000087947 */ /* 0x000fea0003800000 */
.L_x_3:
[----:B------:R-:W2:Y:S02]  /*0220*/  LDCU UR6, c[0x0][0xca0] ;  /* 0x00019400ff0677ac */ /* 0x000ea40008000800 */
[----:B--2---:R-:W-:Y:S02]  /*0230*/  MOV R47, UR6 ;  /* 0x00000006002f7c02 */ /* 0x004fe40008000f00 */
.L_x_2:
[----:B------:R-:W-:Y:S01]  /*0240*/  IMAD.U32 R0, RZ, RZ, UR10 ;  /* 0x0000000aff007e24 */ /* 0x000fe2000f8e00ff */
[----:B------:R-:W-:Y:S04]  /*0250*/  BSSY.RECONVERGENT B0, `(.L_x_4) ;  /* 0x0000012000007945 */ /* 0x000fe80003800200 */
[C---:B------:R-:W-:Y:S02]  /*0260*/  ISETP.NE.OR P1, PT, R0.reuse, 0x1, !P5 ;  /* 0x000000010000780c */ /* 0x040fe40006f25670 */
[----:B------:R-:W-:-:S11]  /*0270*/  ISETP.NE.OR P0, PT, R0, 0x3, !P5 ;  /* 0x000000030000780c */ /* 0x000fd60006f05670 */
[----:B------:R-:W-:Y:S05]  /*0280*/  @P1 BRA `(.L_x_5) ;  /* 0x0000000000381947 */ /* 0x000fea0003800000 */
[----:B------:R-:W3:Y:S02]  /*0290*/  LDCU.64 UR6, c[0x0][0x348] ;  /* 0x00006900ff0677ac */ /* 0x000ee40008000a00 */
[----:B---3--:R-:W-:Y:S02]  /*02a0*/  UIADD3 UR14, UP3, UPT, UR6, 0x80, URZ ;  /* 0x00000080060e7890 */ /* 0x008fe4000ff7e0ff */
[----:B------:R-:W-:Y:S02]  /*02b0*/  UIADD3 UR12, UP2, UPT, UR6, 0x180, URZ ;  /* 0x00000180060c7890 */ /* 0x000fe4000ff5e0ff */
[----:B------:R-:W-:Y:S02]  /*02c0*/  UIADD3 UR8, UP1, UPT, UR6, 0x280, URZ ;  /* 0x0000028006087890 */ /* 0x000fe4000ff3e0ff */
[----:B------:R-:W-:Y:S02]  /*02d0*/  UIADD3 UR6, UP0, UPT, UR6, 0x380, URZ ;  /* 0x0000038006067890 */ /* 0x000fe4000ff1e0ff */
[----:B------:R-:W-:-:S02]  /*02e0*/  UIADD3.X UR15, UPT, UPT, URZ, UR7, URZ, UP3, !UPT ;  /* 0x00000007ff0f7290 */ /* 0x000fc40009ffe4ff */
[----:B------:R-:W-:Y:S02]  /*02f0*/  UIADD3.X UR13, UPT, UPT, URZ, UR7, URZ, UP2, !UPT ;  /* 0x00000007ff0d7290 */ /* 0x000fe400097fe4ff */
[----:B------:R-:W-:Y:S02]  /*0300*/  UIADD3.X UR9, UPT, UPT, URZ, UR7, URZ, UP1, !UPT ;  /* 0x00000007ff097290 */ /* 0x000fe40008ffe4ff */
[----:B------:R-:W-:-:S03]  /*0310*/  UIADD3.X UR7, UPT, UPT, URZ, UR7, URZ, UP0, !UPT ;  /* 0x00000007ff077290 */ /* 0x000fc600087fe4ff */
[----:B------:R3:W-:Y:S02]  /*0320*/  UTMACCTL.PF [UR14] ;  /* 0x000000000e0079b9 */ /* 0x0007e40008040000 */
[----:B------:R3:W-:Y:S02]  /*0330*/  UTMACCTL.PF [UR12] ;  /* 0x000000000c0079b9 */ /* 0x0007e40008040000 */
[----:B------:R3:W-:Y:S02]  /*0340*/  UTMACCTL.PF [UR8] ;  /* 0x00000000080079b9 */ /* 0x0007e40008040000 */
[----:B------:R3:W-:Y:S02]  /*0350*/  UTMACCTL.PF [UR6] ;  /* 0x00000000060079b9 */ /* 0x0007e40008040000 */
[----:B---3--:R-:W-:Y:S01]  /*0360*/  NOP ;  /* 0x0000000000007918 */ /* 0x008fe20000000000 */
.L_x_5:
[----:B------:R-:W-:Y:S05]  /*0370*/  BSYNC.RECONVERGENT B0 ;  /* 0x0000000000007941 */ /* 0x000fea0003800200 */
.L_x_4:
[----:B------:R-:W-:Y:S04]  /*0380*/  BSSY.RECONVERGENT B0, `(.L_x_6) ;  /* 0x000000a000007945 */ /* 0x000fe80003800200 */
[----:B------:R-:W-:Y:S05]  /*0390*/  @P0 BRA `(.L_x_7) ;  /* 0x0000000000200947 */ /* 0x000fea0003800000 */
[----:B------:R-:W3:Y:S02]  /*03a0*/  LDCU.64 UR6, c[0x0][0x348] ;  /* 0x00006900ff0677ac */ /* 0x000ee40008000a00 */
[----:B---3--:R-:W-:Y:S02]  /*03b0*/  UIADD3 UR8, UP1, UPT, UR6, 0x980, URZ ;  /* 0x0000098006087890 */ /* 0x008fe4000ff3e0ff */
[----:B------:R-:W-:Y:S02]  /*03c0*/  UIADD3 UR6, UP0, UPT, UR6, 0xa80, URZ ;  /* 0x00000a8006067890 */ /* 0x000fe4000ff1e0ff */
[----:B------:R-:W-:Y:S02]  /*03d0*/  UIADD3.X UR9, UPT, UPT, URZ, UR7, URZ, UP1, !UPT ;  /* 0x00000007ff097290 */ /* 0x000fe40008ffe4ff */
[----:B------:R-:W-:-:S07]  /*03e0*/  UIADD3.X UR7, UPT, UPT, URZ, UR7, URZ, UP0, !UPT ;  /* 0x00000007ff077290 */ /* 0x000fce00087fe4ff */
[----:B------:R3:W-:Y:S02]  /*03f0*/  UTMACCTL.PF [UR8] ;  /* 0x00000000080079b9 */ /* 0x0007e40008040000 */
[----:B------:R3:W-:Y:S02]  /*0400*/  UTMACCTL.PF [UR6] ;  /* 0x00000000060079b9 */ /* 0x0007e40008040000 */
[----:B---3--:R-:W-:Y:S01]  /*0410*/  NOP ;  /* 0x0000000000007918 */ /* 0x008fe20000000000 */
.L_x_7:
[----:B------:R-:W-:Y:S05]  /*0420*/  BSYNC.RECONVERGENT B0 ;  /* 0x0000000000007941 */ /* 0x000fea0003800200 */
.L_x_6:
[----:B------:R-:W3:Y:S01]  /*0430*/  LDCU.64 UR6, c[0x0][0xc88] ;  /* 0x00019100ff0677ac */ /* 0x000ee20008000a00 */
[----:B------:R-:W-:Y:S02]  /*0440*/  UISETP.EQ.U32.AND UP1, UPT, UR4, URZ, UPT ;  /* 0x000000ff0400728c */ /* 0x000fe4000bf22070 */
[----:B------:R-:W-:Y:S02]  /*0450*/  UPLOP3.LUT UP5, UPT, UPT, UPT, UPT, 0x80, 0x8 ;  /* 0x000000000008789c */ /* 0x000fe40003faf070 */
[----:B---3--:R-:W-:-:S04]  /*0460*/  UISETP.NE.U32.AND UP0, UPT, UR6, URZ, UPT ;  /* 0x000000ff0600728c */ /* 0x008fc8000bf05070 */
[----:B------:R-:W-:-:S04]  /*0470*/  UISETP.NE.AND.EX UP0, UPT, UR7, URZ, UPT, UP0 ;  /* 0x000000ff0700728c */ /* 0x000fc8000bf05300 */
[----:B------:R-:W-:-:S04]  /*0480*/  UISETP.EQ.OR.EX UP2, UPT, UR5, URZ, !UP0, UP1 ;  /* 0x000000ff0500728c */ /* 0x000fc8000c742710 */
[----:B------:R-:W-:-:S05]  /*0490*/  UP2UR UR48, UPR, URZ, 0x4 ;  /* 0x00000004ff307883 */ /* 0x000fca0008000000 */
[----:B------:R-:W-:Y:S07]  /*04a0*/  BRA.U !UP2, `(.L_x_8) ;  /* 0x000000010a207547 */ /* 0x000fee000b800000 */
[----:B------:R-:W-:Y:S01]  /*04b0*/  UISETP.NE.U32.AND UP1, UPT, UR4, URZ, UPT ;  /* 0x000000ff0400728c */ /* 0x000fe2000bf25070 */
[----:B-----5:R-:W-:Y:S01]  /*04c0*/  FSETP.NEU.AND P0, PT, R49, RZ, PT ;  /* 0x000000ff3100720b */ /* 0x020fe20003f0d000 */
[----:B------:R-:W-:Y:S02]  /*04d0*/  USEL UR4, URZ, 0xffffffff, UP0 ;  /* 0xffffffffff047887 */ /* 0x000fe40008000000 */
[----:B------:R-:W-:-:S10]  /*04e0*/  UISETP.NE.AND.EX UP1, UPT, UR5, URZ, UPT, UP1 ;  /* 0x000000ff0500728c */ /* 0x000fd4000bf25310 */
[----:B------:R-:W-:Y:S01]  /*04f0*/  VOTEU.ANY UP0, P0 ;  /* 0x0000000000ff7886 */ /* 0x000fe20000000100 */
[----:B------:R-:W-:-:S04]  /*0500*/  @!UP1 USEL UR4, URZ, 0xffffffff, UP0 ;  /* 0xffffffffff049887 */ /* 0x000fc80008000000 */
[----:B------:R-:W-:-:S04]  /*0510*/  ULOP3.LUT UR4, UR4, 0x1, URZ, 0xc0, !UPT ;  /* 0x0000000104047892 */ /* 0x000fc8000f8ec0ff */
[----:B------:R-:W-:-:S11]  /*0520*/  UISETP.NE.U32.AND UP5, UPT, UR4, 0x1, UPT ;  /* 0x000000010400788c */ /* 0x000fd6000bfa5070 */
.L_x_8:
[----:B-12---:R-:W1:Y:S01]  /*0530*/  SHFL.IDX PT, R2, R92, RZ, 0x1f ;  /* 0x00001fff5c027589 */ /* 0x006e6200000e0000 */
[----:B------:R-:W-:-:S04]  /*0540*/  UISETP.NE.AND UP0, UPT, UR10, 0x2, UPT ;  /* 0x000000020a00788c */ /* 0x000fc8000bf05270 */
[----:B------:R-:W-:Y:S01]  /*0550*/  USEL UR21, URZ, 0x1, UP0 ;  /* 0x00000001ff157887 */ /* 0x000fe20008000000 */
[----:B-1----:R-:W-:-:S13]  /*0560*/  ISETP.NE.AND P0, PT, R2, RZ, PT ;  /* 0x000000ff0200720c */ /* 0x002fda0003f05270 */
[----:B------:R-:W-:Y:S05]  /*0570*/  @P0 BRA `(.L_x_9) ;  /* 0x0000000000ec0947 */ /* 0x000fea0003800000 */
[----:B------:R-:W-:Y:S01]  /*0580*/  ELECT P0, URZ, PT ;  /* 0x0000000000ff782f */ /* 0x000fe20003800000 */
[----:B------:R-:W-:-:S12]  /*0590*/  BSSY.RECONVERGENT B0, `(.L_x_9) ;  /* 0x0000039000007945 */ /* 0x000fd80003800200 */
[----:B------:R-:W-:Y:S05]  /*05a0*/  @!P0 BRA `(.L_x_10) ;  /* 0x0000000000dc8947 */ /* 0x000fea0003800000 */
[----:B------:R-:W1:Y:S01]  /*05b0*/  S2UR UR6, SR_CgaCtaId ;  /* 0x00000000000679c3 */ /* 0x000e620000008800 */
[----:B------:R-:W-:Y:S01]  /*05c0*/  UMOV UR7, 0x400 ;  /* 0x0000040000077882 */ /* 0x000fe20000000000 */
[----:B------:R-:W-:Y:S01]  /*05d0*/  UMOV UR5, 0x1 ;  /* 0x0000000100057882 */ /* 0x000fe20000000000 */
[----:B------:R-:W-:Y:S01]  /*05e0*/  UMOV UR4, 0x4 ;  /* 0x0000000400047882 */ /* 0x000fe20000000000 */
[----:B------:R-:W-:-:S04]  /*05f0*/  UIADD3 UR8, UPT, UPT, -UR5, 0x100000, URZ ;  /* 0x0010000005087890 */ /* 0x000fc8000fffe1ff */
[----:B------:R-:W-:Y:S02]  /*0600*/  USHF.L.U32 UR9, UR8, 0xb, URZ ;  /* 0x0000000b08097899 */ /* 0x000fe400080006ff */
[----:B------:R-:W-:Y:S02]  /*0610*/  USHF.L.U32 UR8, UR8, 0x1, URZ ;  /* 0x0000000108087899 */ /* 0x000fe400080006ff */
[----:B------:R-:W-:-:S04]  /*0620*/  UIADD3 UR4, UPT, UPT, -UR4, 0x100000, URZ ;  /* 0x0010000004047890 */ /* 0x000fc8000fffe1ff */
[----:B------:R-:W-:Y:S02]  /*0630*/  USHF.L.U32 UR5, UR4, 0xb, URZ ;  /* 0x0000000b04057899 */ /* 0x000fe400080006ff */
[----:B------:R-:W-:Y:S02]  /*0640*/  USHF.L.U32 UR4, UR4, 0x1, URZ ;  /* 0x0000000104047899 */ /* 0x000fe400080006ff */
[----:B-1----:R-:W-:Y:S01]  /*0650*/  ULEA UR6, UR6, UR7, 0x18 ;  /* 0x0000000706067291 */ /* 0x002fe2000f8ec0ff */
[----:B------:R-:W1:Y:S11]  /*0660*/  FENCE.VIEW.ASYNC.S ;  /* 0x00000000000073c6 */ /* 0x000e760000000000 */
[----:B-1----:R1:W2:Y:S01]  /*0670*/  SYNCS.EXCH.64 URZ, [UR6], UR8 ;  /* 0x0000000806ff75b2 */ /* 0x0022a20008000100 */
[----:B------:R1:W3:Y:S01]  /*0680*/  SYNCS.EXCH.64 URZ, [UR6+0xa8], UR4 ;  /* 0x0000a80406ff75b2 */ /* 0x0002e20008000100 */
[----:B------:R1:W4:Y:S01]  /*0690*/  SYNCS.EXCH.64 URZ, [UR6+0x8], UR8 ;  /* 0x0000080806ff75b2 */ /* 0x0003220008000100 */
[----:B------:R1:W1:Y:S01]  /*06a0*/  SYNCS.EXCH.64 URZ, [UR6+0xb0], UR4 ;  /* 0x0000b00406ff75b2 */ /* 0x0002620008000100 */
        /* <DEDUP_REMOVED lines=38> */
[----:B--234-:R-:W-:Y:S01]  /*0910*/  NOP ;  /* 0x0000000000007918 */ /* 0x01cfe20000000000 */
.L_x_10:
[----:B-1----:R-:W-:Y:S05]  /*0920*/  BSYNC.RECONVERGENT B0 ;  /* 0x0000000000007941 */ /* 0x002fea0003800200 */
.L_x_9:
[----:B------:R-:W1:Y:S01]  /*0930*/  SHFL.IDX PT, R2, R92, RZ, 0x1f ;  /* 0x00001fff5c027589 */ /* 0x000e6200000e0000 */
[----:B------:R-:W-:Y:S01]  /*0940*/  NOP ;  /* 0x0000000000007918 */ /* 0x000fe20000000000 */
[----:B-1----:R-:W-:-:S13]  /*0950*/  ISETP.NE.AND P0, PT, R2, 0x1, PT ;  /* 0x000000010200780c */ /* 0x002fda0003f05270 */
[----:B------:R-:W-:Y:S05]  /*0960*/  @P0 BRA `(.L_x_11) ;  /* 0x0000000000580947 */ /* 0x000fea0003800000 */
        /* <DEDUP_REMOVED lines=9> */
[----:B------:R-:W-:Y:S01]  /*0a00*/  USHF.L.U32 UR4, UR4, 0x1, URZ ;  /* 0x0000000104047899 */ /* 0x000fe200080006ff */
[----:B------:R-:W-:Y:S01]  /*0a10*/  ELECT P0, URZ, PT ;  /* 0x0000000000ff782f */ /* 0x000fe20003800000 */
[----:B-1----:R-:W-:Y:S01]  /*0a20*/  ULEA UR6, UR6, UR7, 0x18 ;  /* 0x0000000706067291 */ /* 0x002fe2000f8ec0ff */
[----:B------:R-:W1:Y:S11]  /*0a30*/  FENCE.VIEW.ASYNC.S ;  /* 0x00000000000073c6 */ /* 0x000e760000000000 */
[----:B-1----:R1:W2:Y:S01]  /*0a40*/  SYNCS.EXCH.64 URZ, [UR6+0x150], UR8 ;  /* 0x0001500806ff75b2 */ /* 0x0022a20008000100 */
[----:B------:R1:W3:Y:S01]  /*0a50*/  SYNCS.EXCH.64 URZ, [UR6+0x170], UR4 ;  /* 0x0001700406ff75b2 */ /* 0x0002e20008000100 */
[----:B------:R1:W4:Y:S01]  /*0a60*/  SYNCS.EXCH.64 URZ, [UR6+0x158], UR8 ;  /* 0x0001580806ff75b2 */ /* 0x0003220008000100 */
[----:B------:R1:W1:Y:S01]  /*0a70*/  SYNCS.EXCH.64 URZ, [UR6+0x178], UR4 ;  /* 0x0001780406ff75b2 */ /* 0x0002620008000100 */
[----:B------:R1:W1:Y:S01]  /*0a80*/  SYNCS.EXCH.64 URZ, [UR6+0x160], UR8 ;  /* 0x0001600806ff75b2 */ /* 0x0002620008000100 */
[----:B------:R1:W1:Y:S01]  /*0a90*/  SYNCS.EXCH.64 URZ, [UR6+0x180], UR4 ;  /* 0x0001800406ff75b2 */ /* 0x0002620008000100 */
[----:B------:R1:W1:Y:S01]  /*0aa0*/  SYNCS.EXCH.64 URZ, [UR6+0x168], UR8 ;  /* 0x0001680806ff75b2 */ /* 0x0002620008000100 */
[----:B------:R1:W1:Y:S01]  /*0ab0*/  SYNCS.EXCH.64 URZ, [UR6+0x188], UR4 ;  /* 0x0001880406ff75b2 */ /* 0x0002620008000100 */
[----:B------:R-:W-:Y:S01]  /*0ac0*/  NOP ;  /* 0x0000000000007918 */ /* 0x000fe20000000000 */
.L_x_11:
[----:B------:R-:W2:Y:S01]  /*0ad0*/  SHFL.IDX PT, R2, R92, RZ, 0x1f ;  /* 0x00001fff5c027589 */ /* 0x000ea200000e0000 */
[----:B------:R-:W-:Y:S01]  /*0ae0*/  NOP ;  /* 0x0000000000007918 */ /* 0x000fe20000000000 */
[----:B--2---:R-:W-:-:S13]  /*0af0*/  ISETP.NE.AND P0, PT, R2, 0x3, PT ;  /* 0x000000030200780c */ /* 0x004fda0003f05270 */
[----:B------:R-:W-:Y:S05]  /*0b00*/  @P0 BRA `(.L_x_12) ;  /* 0x0000000000300947 */ /* 0x000fea0003800000 */
[----:B-1----:R-:W1:Y:S01]  /*0b10*/  S2UR UR5, SR_CgaCtaId ;  /* 0x00000000000579c3 */ /* 0x002e620000008800 */
[----:B------:R-:W-:Y:S01]  /*0b20*/  UMOV UR6, 0x400 ;  /* 0x0000040000067882 */ /* 0x000fe20000000000 */
[----:B------:R-:W-:Y:S01]  /*0b30*/  UMOV UR4, 0x20 ;  /* 0x0000002000047882 */ /* 0x000fe20000000000 */
[----:B------:R-:W-:Y:S01]  /*0b40*/  ELECT P0, URZ, PT ;  /* 0x0000000000ff782f */ /* 0x000fe20003800000 */
[----:B-1----:R-:W-:Y:S02]  /*0b50*/  ULEA UR5, UR5, UR6, 0x18 ;  /* 0x0000000605057291 */ /* 0x002fe4000f8ec0ff */
[----:B------:R-:W-:-:S04]  /*0b60*/  UIADD3 UR6, UPT, UPT, -UR4, 0x100000, URZ ;  /* 0x0010000004067890 */ /* 0x000fc8000fffe1ff */
[----:B------:R-:W-:Y:S02]  /*0b70*/  USHF.L.U32 UR7, UR6, 0xb, URZ ;  /* 0x0000000b06077899 */ /* 0x000fe400080006ff */
[----:B------:R-:W-:Y:S01]  /*0b80*/  USHF.L.U32 UR6, UR6, 0x1, URZ ;  /* 0x0000000106067899 */ /* 0x000fe200080006ff */
[----:B------:R-:W1:Y:S11]  /*0b90*/  FENCE.VIEW.ASYNC.S ;  /* 0x00000000000073c6 */ /* 0x000e760000000000 */
[----:B-1----:R2:W1:Y:S01]  /*0ba0*/  SYNCS.EXCH.64 URZ, [UR5+0x190], UR6 ;  /* 0x0001900605ff75b2 */ /* 0x0024620008000100 */
[----:B------:R2:W1:Y:S02]  /*0bb0*/  SYNCS.EXCH.64 URZ, [UR5+0x198], UR6 ;  /* 0x0001980605ff75b2 */ /* 0x0004640008000100 */
[----:B--2---:R-:W-:Y:S01]  /*0bc0*/  NOP ;  /* 0x0000000000007918 */ /* 0x004fe20000000000 */
.L_x_12:
[----:B------:R-:W2:Y:S01]  /*0bd0*/  SHFL.IDX PT, R2, R92, RZ, 0x1f ;  /* 0x00001fff5c027589 */ /* 0x000ea200000e0000 */
[----:B------:R-:W-:Y:S01]  /*0be0*/  NOP ;  /* 0x0000000000007918 */ /* 0x000fe20000000000 */
[----:B--2---:R-:W-:-:S13]  /*0bf0*/  ISETP.NE.AND P0, PT, R2, 0x4, PT ;  /* 0x000000040200780c */ /* 0x004fda0003f05270 */
[----:B------:R-:W-:Y:S05]  /*0c00*/  @P0 BRA `(.L_x_13) ;  /* 0x00000000004c0947 */ /* 0x000fea0003800000 */
[----:B-1----:R-:W1:Y:S01]  /*0c10*/  S2UR UR5, SR_CgaCtaId ;  /* 0x00000000000579c3 */ /* 0x002e620000008800 */
[----:B------:R-:W-:Y:S01]  /*0c20*/  UMOV UR7, 0x3a0 ;  /* 0x000003a000077882 */ /* 0x000fe20000000000 */
[----:B------:R-:W-:Y:S01]  /*0c30*/  UMOV UR6, 0x400 ;  /* 0x0000040000067882 */ /* 0x000fe20000000000 */
[----:B------:R-:W-:Y:S01]  /*0c40*/  USEL UR7, UR7, 0x320, UP5 ;  /* 0x0000032007077887 */ /* 0x000fe2000a800000 */
[----:B------:R-:W-:Y:S01]  /*0c50*/  UMOV UR4, 0x1 ;  /* 0x0000000100047882 */ /* 0x000fe20000000000 */
[----:B------:R-:W-:Y:S01]  /*0c60*/  ELECT P0, URZ, PT ;  /* 0x0000000000ff782f */ /* 0x000fe20003800000 */
[----:B------:R-:W-:-:S04]  /*0c70*/  UIADD3 UR8, UPT, UPT, -UR4, 0x100000, URZ ;  /* 0x0010000004087890 */ /* 0x000fc8000fffe1ff */
[----:B------:R-:W-:Y:S02]  /*0c80*/  USHF.L.U32 UR9, UR8, 0xb, URZ ;  /* 0x0000000b08097899 */ /* 0x000fe400080006ff */
[----:B------:R-:W-:Y:S02]  /*0c90*/  USHF.L.U32 UR8, UR8, 0x1, URZ ;  /* 0x0000000108087899 */ /* 0x000fe400080006ff */
[----:B-1----:R-:W-:Y:S02]  /*0ca0*/  ULEA UR5, UR5, UR6, 0x18 ;  /* 0x0000000605057291 */ /* 0x002fe4000f8ec0ff */
[----:B------:R-:W-:-:S04]  /*0cb0*/  UIADD3 UR6, UPT, UPT, -UR7, 0x100000, URZ ;  /* 0x0010000007067890 */ /* 0x000fc8000fffe1ff */
[----:B------:R-:W-:Y:S02]  /*0cc0*/  USHF.L.U32 UR7, UR6, 0xb, URZ ;  /* 0x0000000b06077899 */ /* 0x000fe400080006ff */
[----:B------:R-:W-:Y:S01]  /*0cd0*/  USHF.L.U32 UR6, UR6, 0x1, URZ ;  /* 0x0000000106067899 */ /* 0x000fe200080006ff */
[----:B------:R-:W1:Y:S03]  /*0ce0*/  FENCE.VIEW.ASYNC.S ;  /* 0x00000000000073c6 */ /* 0x000e660000000000 */
[----:B-1----:R2:W1:Y:S08]  /*0cf0*/  SYNCS.EXCH.64 URZ, [UR5+0x1a0], UR8 ;  /* 0x0001a00805ff75b2 */ /* 0x0024700008000100 */
[----:B------:R2:W1:Y:S01]  /*0d00*/  SYNCS.EXCH.64 URZ, [UR5+0x1b0], UR6 ;  /* 0x0001b00605ff75b2 */ /* 0x0004620008000100 */
[----:B------:R2:W1:Y:S01]  /*0d10*/  SYNCS.EXCH.64 URZ, [UR5+0x1a8], UR8 ;  /* 0x0001a80805ff75b2 */ /* 0x0004620008000100 */
[----:B------:R2:W1:Y:S02]  /*0d20*/  SYNCS.EXCH.64 URZ, [UR5+0x1b8], UR6 ;  /* 0x0001b80605ff75b2 */ /* 0x0004640008000100 */
[----:B--2---:R-:W-:Y:S01]  /*0d30*/  NOP ;  /* 0x0000000000007918 */ /* 0x004fe20000000000 */
.L_x_13:
[----:B------:R-:W2:Y:S01]  /*0d40*/  SHFL.IDX PT, R2, R92, RZ, 0x1f ;  /* 0x00001fff5c027589 */ /* 0x000ea200000e0000 */
[----:B------:R-:W-:Y:S01]  /*0d50*/  NOP ;  /* 0x0000000000007918 */ /* 0x000fe20000000000 */
[----:B--2---:R-:W-:-:S13]  /*0d60*/  ISETP.NE.AND P0, PT, R2, 0x5, PT ;  /* 0x000000050200780c */ /* 0x004fda0003f05270 */
[----:B------:R-:W-:Y:S05]  /*0d70*/  @P0 BRA `(.L_x_14) ;  /* 0x0000000000480947 */ /* 0x000fea0003800000 */
[----:B-1----:R-:W1:Y:S01]  /*0d80*/  S2UR UR6, SR_CgaCtaId ;  /* 0x00000000000679c3 */ /* 0x002e620000008800 */
        /* <DEDUP_REMOVED lines=12> */
[----:B-1----:R2:W1:Y:S01]  /*0e50*/  SYNCS.EXCH.64 URZ, [UR6+0x1c0], UR8 ;  /* 0x0001c00806ff75b2 */ /* 0x0024620008000100 */
[----:B------:R2:W1:Y:S01]  /*0e60*/  SYNCS.EXCH.64 URZ, [UR6+0x1d0], UR4 ;  /* 0x0001d00406ff75b2 */ /* 0x0004620008000100 */
[----:B------:R2:W1:Y:S01]  /*0e70*/  SYNCS.EXCH.64 URZ, [UR6+0x1c8], UR8 ;  /* 0x0001c80806ff75b2 */ /* 0x0004620008000100 */
[----:B------:R2:W1:Y:S02]  /*0e80*/  SYNCS.EXCH.64 URZ, [UR6+0x1d8], UR4 ;  /* 0x0001d80406ff75b2 */ /* 0x0004640008000100 */
[----:B--2---:R-:W-:Y:S01]  /*0e90*/  NOP ;  /* 0x0000000000007918 */ /* 0x004fe20000000000 */
.L_x_14:
[----:B------:R-:W2:Y:S01]  /*0ea0*/  SHFL.IDX PT, R2, R92, RZ, 0x1f ;  /* 0x00001fff5c027589 */ /* 0x000ea200000e0000 */
[----:B------:R-:W1:Y:S01]  /*0eb0*/  S2UR UR45, SR_CgaCtaId ;  /* 0x00000000002d79c3 */ /* 0x000e620000008800 */
[----:B------:R-:W-:Y:S01]  /*0ec0*/  NOP ;  /* 0x0000000000007918 */ /* 0x000fe20000000000 */
[----:B--2---:R-:W-:-:S13]  /*0ed0*/  ISETP.NE.AND P0, PT, R2, 0x3, PT ;  /* 0x000000030200780c */ /* 0x004fda0003f05270 */
[----:B-1----:R-:W-:Y:S05]  /*0ee0*/  @P0 BRA `(.L_x_15) ;  /* 0x0000000000340947 */ /* 0x002fea0003800000 */
[----:B------:R-:W-:Y:S01]  /*0ef0*/  UMOV UR5, 0x400 ;  /* 0x0000040000057882 */ /* 0x000fe20000000000 */
[----:B------:R-:W-:Y:S01]  /*0f00*/  UMOV UR4, 0x20 ;  /* 0x0000002000047882 */ /* 0x000fe20000000000 */
[----:B------:R-:W-:Y:S02]  /*0f10*/  ULEA UR5, UR45, UR5, 0x18 ;  /* 0x000000052d057291 */ /* 0x000fe4000f8ec0ff */
[----:B------:R-:W-:-:S04]  /*0f20*/  UIADD3 UR6, UPT, UPT, -UR4, 0x100000, URZ ;  /* 0x0010000004067890 */ /* 0x000fc8000fffe1ff */
[----:B------:R-:W-:Y:S02]  /*0f30*/  USHF.L.U32 UR7, UR6, 0xb, URZ ;  /* 0x0000000b06077899 */ /* 0x000fe400080006ff */
[----:B------:R-:W-:Y:S01]  /*0f40*/  USHF.L.U32 UR6, UR6, 0x1, URZ ;  /* 0x0000000106067899 */ /* 0x000fe200080006ff */
[----:B------:R-:W-:Y:S01]  /*0f50*/  ELECT P0, URZ, PT ;  /* 0x0000000000ff782f */ /* 0x000fe20003800000 */
[----:B------:R-:W1:Y:S10]  /*0f60*/  FENCE.VIEW.ASYNC.S ;  /* 0x00000000000073c6 */ /* 0x000e740000000000 */
[----:B-1----:R1:W2:Y:S01]  /*0f70*/  SYNCS.EXCH.64 URZ, [UR5+0x1e0], UR6 ;  /* 0x0001e00605ff75b2 */ /* 0x0022a20008000100 */
[----:B------:R1:W1:Y:S01]  /*0f80*/  SYNCS.EXCH.64 URZ, [UR5+0x1f0], UR6 ;  /* 0x0001f00605ff75b2 */ /* 0x0002620008000100 */
[----:B------:R1:W1:Y:S01]  /*0f90*/  SYNCS.EXCH.64 URZ, [UR5+0x1e8], UR6 ;  /* 0x0001e80605ff75b2 */ /* 0x0002620008000100 */
[----:B------:R1:W1:Y:S01]  /*0fa0*/  SYNCS.EXCH.64 URZ, [UR5+0x1f8], UR6 ;  /* 0x0001f80605ff75b2 */ /* 0x0002620008000100 */
[----:B------:R-:W-:Y:S01]  /*0fb0*/  NOP ;  /* 0x0000000000007918 */ /* 0x000fe20000000000 */
.L_x_15:
[----:B------:R-:W3:Y:S01]  /*0fc0*/  LDCU UR4, c[0x0][0x36c] ;  /* 0x00006d80ff0477ac */ /* 0x000ee20008000800 */
[----:B------:R-:W-:Y:S01]  /*0fd0*/  ISETP.NE.OR P5, PT, R0, 0x2, !P5 ;  /* 0x000000020000780c */ /* 0x000fe20006fa5670 */
[----:B------:R-:W-:Y:S01]  /*0fe0*/  NOP ;  /* 0x0000000000007918 */ /* 0x000fe20000000000 */
[----:B------:R-:W-:Y:S01]  /*0ff0*/  LOP3.LUT R2, R101, 0x1f, RZ, 0xc0, !PT ;  /* 0x0000001f65027812 */ /* 0x000fe200078ec0ff */
[----:B------:R-:W-:Y:S02]  /*1000*/  UISETP.NE.AND UP4, UPT, UR10, URZ, UPT ;  /* 0x000000ff0a00728c */ /* 0x000fe4000bf85270 */
[----:B---3--:R-:W-:-:S09]  /*1010*/  UISETP.EQ.U32.AND UP2, UPT, UR4, 0x1, UPT ;  /* 0x000000010400788c */ /* 0x008fd2000bf42070 */
[----:B------:R-:W-:Y:S05]  /*1020*/  BRA.U !UP2, `(.L_x_16) ;  /* 0x000000010a087547 */ /* 0x000fea000b800000 */
[----:B-12-4-:R-:W-:Y:S01]  /*1030*/  UCGABAR_ARV ;  /* 0x00000000000079c7 */ /* 0x016fe20008000000 */
[----:B------:R-:W-:Y:S05]  /*1040*/  BRA `(.L_x_17) ;  /* 0x0000000000047947 */ /* 0x000fea0003800000 */
.L_x_16:
[----:B-12-4-:R-:W-:Y:S01]  /*1050*/  NOP ;  /* 0x0000000000007918 */ /* 0x016fe20000000000 */
.L_x_17:
[----:B------:R-:W1:Y:S01]  /*1060*/  S2UR UR11, SR_CTAID.Y ;  /* 0x00000000000b79c3 */ /* 0x000e620000002600 */
[----:B------:R-:W-:-:S05]  /*1070*/  CS2R.32 R87, SR_CgaSize ;  /* 0x0000000000577805 */ /* 0x000fca0000008a00 */
[----:B------:R-:W-:-:S05]  /*1080*/  IMAD R87, R87, -0xa0, RZ ;  /* 0xffffff6057577824 */ /* 0x000fca00078e02ff */
[----:B------:R-:W-:-:S14]  /*1090*/  R2UR UR4, R87 ;  /* 0x00000000570472ca */ /* 0x000fdc00000e0000 */
[----:B------:R-:W2:Y:S01]  /*10a0*/  LDCU UR4, c[0x0][UR4+0x2b4] ;  /* 0x00005680040477ac */ /* 0x000ea20008000800 */
[----:B------:R-:W-:-:S05]  /*10b0*/  CS2R.32 R87, SR_CgaSize ;  /* 0x0000000000577805 */ /* 0x000fca0000008a00 */
[----:B------:R-:W-:-:S05]  /*10c0*/  IMAD R87, R87, -0xa0, RZ ;  /* 0xffffff6057577824 */ /* 0x000fca00078e02ff */
[----:B------:R-:W-:-:S14]  /*10d0*/  R2UR UR5, R87 ;  /* 0x00000000570572ca */ /* 0x000fdc00000e0000 */
[----:B------:R-:W3:Y:S01]  /*10e0*/  LDCU UR5, c[0x0][UR5+0x2b0] ;  /* 0x00005600050577ac */ /* 0x000ee20008000800 */
[----:B------:R-:W4:Y:S01]  /*10f0*/  S2UR UR27, SR_CTAID.X ;  /* 0x00000000001b79c3 */ /* 0x000f220000002500 */
[----:B------:R-:W2:Y:S01]  /*1100*/  LDCU UR16, c[0x0][0xf24] ;  /* 0x0001e480ff1077ac */ /* 0x000ea20008000800 */
[----:B------:R-:W-:Y:S01]  /*1110*/  USHF.L.U32 UR19, UR45, 0xa, URZ ;  /* 0x0000000a2d137899 */ /* 0x000fe200080006ff */
[----:B------:R-:W2:Y:S01]  /*1120*/  LDCU UR12, c[0x0][0xf30] ;  /* 0x0001e600ff0c77ac */ /* 0x000ea20008000800 */
[----:B------:R-:W-:-:S05]  /*1130*/  CS2R.32 R0, SR_CgaSize ;  /* 0x0000000000007805 */ /* 0x000fca0000008a00 */
[----:B------:R-:W-:-:S06]  /*1140*/  IMAD R0, R0, -0xa0, RZ ;  /* 0xffffff6000007824 */ /* 0x000fcc00078e02ff */
[----:B------:R-:W3:Y:S01]  /*1150*/  LDC R0, c[0x0][R0+0x2a4] ;  /* 0x0000a90000007b82 */ /* 0x000ee20000000800 */
[----:B------:R-:W-:Y:S02]  /*1160*/  USHF.L.U32 UR13, UR45, 0x7, URZ ;  /* 0x000000072d0d7899 */ /* 0x000fe400080006ff */
[----:B------:R-:W-:Y:S01]  /*1170*/  USHF.L.U32 UR26, UR45, 0x6, URZ ;  /* 0x000000062d1a7899 */ /* 0x000fe200080006ff */
[----:B-1----:R-:W-:Y:S02]  /*1180*/  I2FP.F32.U32 R86, UR11 ;  /* 0x0000000b00567c45 */ /* 0x002fe40008201000 */
[----:B------:R-:W-:-:S05]  /*1190*/  CS2R.32 R3, SR_CgaSize ;  /* 0x0000000000037805 */ /* 0x000fca0000008a00 */
[----:B------:R-:W-:-:S06]  /*11a0*/  IMAD R3, R3, -0xa0, RZ ;  /* 0xffffff6003037824 */ /* 0x000fcc00078e02ff */
[----:B------:R-:W1:Y:S01]  /*11b0*/  LDC R3, c[0x0][R3+0x2a0] ;  /* 0x0000a80003037b82 */ /* 0x000e620000000800 */
[----:B--2---:R-:W-:Y:S01]  /*11c0*/  UISETP.GE.AND UP0, UPT, UR16, 0x1, UPT ;  /* 0x000000011000788c */ /* 0x004fe2000bf06270 */
[----:B------:R-:W-:Y:S01]  /*11d0*/  FMUL R86, R86, UR4 ;  /* 0x0000000456567c20 */ /* 0x000fe20008400000 */
[----:B----4-:R-:W-:-:S05]  /*11e0*/  I2FP.F32.U32 R87, UR27 ;  /* 0x0000001b00577c45 */ /* 0x010fca0008201000 */
[----:B------:R-:W2:Y:S01]  /*11f0*/  LDC R40, c[0x0][0xf24] ;  /* 0x0003c900ff287b82 */ /* 0x000ea20000000800 */
[----:B------:R-:W4:Y:S01]  /*1200*/  F2I.U32.TRUNC.NTZ R86, R86 ;  /* 0x0000005600567305 */ /* 0x000f22000020f000 */
[----:B---3--:R-:W-:-:S06]  /*1210*/  FMUL R87, R87, UR5 ;  /* 0x0000000557577c20 */ /* 0x008fcc0008400000 */
[----:B------:R-:W3:Y:S01]  /*1220*/  S2UR UR44, SR_CTAID.Z ;  /* 0x00000000002c79c3 */ /* 0x000ee20000002700 */
[----:B------:R-:W3:Y:S01]  /*1230*/  F2I.U32.TRUNC.NTZ R87, R87 ;  /* 0x0000005700577305 */ /* 0x000ee2000020f000 */
[----:B----4-:R-:W-:-:S05]  /*1240*/  IADD3 R86, PT, PT, -R86, RZ, RZ ;  /* 0x000000ff56567210 */ /* 0x010fca0007ffe1ff */
[----:B------:R-:W-:Y:S01]  /*1250*/  IMAD R86, R0, R86, UR11 ;  /* 0x0000000b00567e24 */ /* 0x000fe2000f8e0256 */
[----:B------:R-:W-:Y:S02]  /*1260*/  PRMT R0, RZ, 0x7610, R0 ;  /* 0x00007610ff007816 */ /* 0x000fe40000000000 */
[----:B---3--:R-:W-:-:S05]  /*1270*/  IADD3 R87, PT, PT, -R87, RZ, RZ ;  /* 0x000000ff57577210 */ /* 0x008fca0007ffe1ff */
[----:B-1----:R-:W-:Y:S01]  /*1280*/  IMAD R87, R3, R87, UR27 ;  /* 0x0000001b03577e24 */ /* 0x002fe2000f8e0257 */
[----:B------:R-:W-:Y:S06]  /*1290*/  BRA.U UP4, `(.L_x_18) ;  /* 0x00000001043c7547 */ /* 0x000fec000b800000 */
[C---:B------:R-:W-:Y:S02]  /*12a0*/  ISETP.NE.AND P3, PT, R86.reuse, 0x1, PT ;  /* 0x000000015600780c */ /* 0x040fe40003f65270 */
[C---:B------:R-:W-:Y:S02]  /*12b0*/  ISETP.NE.AND P2, PT, R86.reuse, 0x2, PT ;  /* 0x000000025600780c */ /* 0x040fe40003f45270 */
[C---:B------:R-:W-:Y:S02]  /*12c0*/  ISETP.NE.AND P0, PT, R86.reuse, RZ, PT ;  /* 0x000000ff5600720c */ /* 0x040fe40003f05270 */
[----:B------:R-:W-:Y:S02]  /*12d0*/  ISETP.NE.AND P4, PT, R87, RZ, PT ;  /* 0x000000ff5700720c */ /* 0x000fe40003f85270 */
[----:B------:R-:W-:Y:S02]  /*12e0*/  ISETP.NE.AND P1, PT, R86, 0x3, PT ;  /* 0x000000035600780c */ /* 0x000fe40003f25270 */
[----:B------:R-:W-:-:S02]  /*12f0*/  SEL R4, RZ, 0x2, P3 ;  /* 0x00000002ff047807 */ /* 0x000fc40001800000 */
[----:B------:R-:W-:Y:S02]  /*1300*/  SEL R3, RZ, 0x4, P2 ;  /* 0x00000004ff037807 */ /* 0x000fe40001000000 */
[----:B------:R-:W-:Y:S02]  /*1310*/  ISETP.EQ.OR P0, PT, R87, RZ, !P0 ;  /* 0x000000ff5700720c */ /* 0x000fe40004702670 */
[----:B------:R-:W-:Y:S02]  /*1320*/  SEL R0, RZ, 0x8, P1 ;  /* 0x00000008ff007807 */ /* 0x000fe40000800000 */
[----:B------:R-:W-:Y:S02]  /*1330*/  SEL R4, R4, 0x2, P4 ;  /* 0x0000000204047807 */ /* 0x000fe40002000000 */
[----:B------:R-:W-:Y:S02]  /*1340*/  SEL R3, R3, 0x4, P4 ;  /* 0x0000000403037807 */ /* 0x000fe40002000000 */
[----:B------:R-:W-:-:S02]  /*1350*/  SEL R5, RZ, 0x1, !P0 ;  /* 0x00000001ff057807 */ /* 0x000fc40004000000 */
[----:B------:R-:W-:Y:S02]  /*1360*/  SEL R0, R0, 0x8, P4 ;  /* 0x0000000800007807 */ /* 0x000fe40002000000 */
[----:B------:R-:W-:-:S05]  /*1370*/  IADD3 R3, PT, PT, R3, R4, R5 ;  /* 0x0000000403037210 */ /* 0x000fca0007ffe005 */
[----:B------:R-:W-:Y:S02]  /*1380*/  IMAD.IADD R0, R3, 0x1, R0 ;  /* 0x0000000103007824 */ /* 0x000fe400078e0200 */
.L_x_18:
[----:B------:R-:W-:Y:S05]  /*1390*/  BRA.U !UP0, `(.L_x_19) ;  /* 0x0000000108b87547 */ /* 0x000fea000b800000 */
[----:B------:R-:W1:Y:S01]  /*13a0*/  LDCU.128 UR4, c[0x0][0xf10] ;  /* 0x0001e200ff0477ac */ /* 0x000e620008000c00 */
[----:B------:R-:W3:Y:S01]  /*13b0*/  LDCU UR18, c[0x0][0x370] ;  /* 0x00006e00ff1277ac */ /* 0x000ee20008000800 */
[----:B------:R-:W4:Y:S01]  /*13c0*/  LDCU UR17, c[0x0][0x374] ;  /* 0x00006e80ff1177ac */ /* 0x000f220008000800 */
[----:B------:R-:W2:Y:S01]  /*13d0*/  LDCU UR15, c[0x0][0xf0c] ;  /* 0x0001e180ff0f77ac */ /* 0x000ea20008000800 */
[----:B------:R-:W3:Y:S01]  /*13e0*/  LDCU UR14, c[0x0][0xf20] ;  /* 0x0001e400ff0e77ac */ /* 0x000ee20008000800 */
[----:B------:R-:W3:Y:S01]  /*13f0*/  LDCU.64 UR8, c[0x0][0xf28] ;  /* 0x0001e500ff0877ac */ /* 0x000ee20008000a00 */
[----:B-1----:R-:W-:Y:S02]  /*1400*/  UISETP.NE.AND UP1, UPT, UR6, 0x1, UPT ;  /* 0x000000010600788c */ /* 0x002fe4000bf25270 */
[----:B----4-:R-:W-:Y:S02]  /*1410*/  UIMAD.WIDE.U32 UR24, UR17, UR7, URZ ;  /* 0x00000007111872a5 */ /* 0x010fe4000f8e00ff */
[----:B------:R-:W-:-:S02]  /*1420*/  UISETP.NE.AND UP0, UPT, UR16, 0x1, UPT ;  /* 0x000000011000788c */ /* 0x000fc4000bf05270 */
[----:B--2---:R-:W-:Y:S02]  /*1430*/  UISETP.NE.AND UP3, UPT, UR15, 0x1, UPT ;  /* 0x000000010f00788c */ /* 0x004fe4000bf65270 */
[----:B------:R-:W-:Y:S02]  /*1440*/  UIMAD.WIDE.U32 UR28, UR11, UR7, URZ ;  /* 0x000000070b1c72a5 */ /* 0x000fe4000f8e00ff */
[----:B---3--:R-:W-:Y:S01]  /*1450*/  UIMAD.WIDE.U32 UR22, UR18, UR4, URZ ;  /* 0x00000004121672a5 */ /* 0x008fe2000f8e00ff */
[----:B------:R-:W-:Y:S01]  /*1460*/  UMOV UR7, UR25 ;  /* 0x0000001900077c82 */ /* 0x000fe20008000000 */
[----:B------:R-:W-:Y:S02]  /*1470*/  UIMAD.WIDE.U32 UR24, UR27, UR4, URZ ;  /* 0x000000041b1872a5 */ /* 0x000fe4000f8e00ff */
[----:B------:R-:W-:-:S03]  /*1480*/  @UP1 USHF.R.U32.HI UR17, URZ, UR14, UR7 ;  /* 0x0000000eff111299 */ /* 0x000fc60008011607 */
[----:B------:R-:W-:Y:S02]  /*1490*/  @UP3 USHF.R.U32.HI UR18, URZ, UR5, UR23 ;  /* 0x00000005ff123299 */ /* 0x000fe40008011617 */
[----:B------:R-:W-:Y:S02]  /*14a0*/  UIMAD.WIDE.U32 UR22, UR17, UR8, URZ ;  /* 0x00000008111672a5 */ /* 0x000fe4000f8e00ff */
[----:B------:R-:W-:Y:S02]  /*14b0*/  USHF.R.U32.HI UR29, URZ, UR14, UR29 ;  /* 0x0000000eff1d7299 */ /* 0x000fe4000801161d */
[----:B------:R-:W-:Y:S02]  /*14c0*/  UIMAD.WIDE.U32 UR30, UR18, UR8, URZ ;  /* 0x00000008121e72a5 */ /* 0x000fe4000f8e00ff */
[----:B------:R-:W-:Y:S02]  /*14d0*/  @UP0 USHF.R.U32.HI UR17, URZ, UR9, UR23 ;  /* 0x00000009ff110299 */ /* 0x000fe40008011617 */
[----:B------:R-:W-:-:S02]  /*14e0*/  USHF.R.U32.HI UR25, URZ, UR5, UR25 ;  /* 0x00000005ff197299 */ /* 0x000fc40008011619 */
[----:B------:R-:W-:Y:S02]  /*14f0*/  USEL UR29, UR11, UR29, !UP1 ;  /* 0x0000001d0b1d7287 */ /* 0x000fe4000c800000 */
[----:B------:R-:W-:Y:S02]  /*1500*/  @UP0 USHF.R.U32.HI UR18, URZ, UR9, UR31 ;  /* 0x00000009ff120299 */ /* 0x000fe4000801161f */
[----:B------:R-:W-:Y:S02]  /*1510*/  UIMAD UR17, UR17, UR16, URZ ;  /* 0x00000010111172a4 */ /* 0x000fe4000f8e02ff */
[----:B------:R-:W-:Y:S02]  /*1520*/  USEL UR25, UR27, UR25, !UP3 ;  /* 0x000000191b197287 */ /* 0x000fe4000d800000 */
[----:B------:R-:W-:Y:S02]  /*1530*/  UIMAD UR4, UR18, UR16, URZ ;  /* 0x00000010120472a4 */ /* 0x000fe4000f8e02ff */
[----:B------:R-:W-:-:S02]  /*1540*/  UISETP.GE.AND UP1, UPT, UR29, UR17, UPT ;  /* 0x000000111d00728c */ /* 0x000fc4000bf26270 */
[----:B------:R-:W-:Y:S02]  /*1550*/  UIMAD.WIDE.U32 UR22, UR29, UR8, URZ ;  /* 0x000000081d1672a5 */ /* 0x000fe4000f8e00ff */
[----:B------:R-:W-:Y:S02]  /*1560*/  UISETP.GE.OR UP1, UPT, UR25, UR4, UP1 ;  /* 0x000000041900728c */ /* 0x000fe40008f26670 */
[----:B------:R-:W-:Y:S02]  /*1570*/  USHF.R.U32.HI UR5, URZ, UR9, UR23 ;  /* 0x00000009ff057299 */ /* 0x000fe40008011617 */
[----:B------:R-:W-:Y:S02]  /*1580*/  UIMAD.WIDE.U32 UR30, UR25, UR8, URZ ;  /* 0x00000008191e72a5 */ /* 0x000fe4000f8e00ff */
[----:B------:R-:W-:Y:S02]  /*1590*/  USEL UR5, UR29, UR5, !UP0 ;  /* 0x000000051d057287 */ /* 0x000fe4000c000000 */
[----:B------:R-:W-:-:S02]  /*15a0*/  UIADD3 UR4, UPT, UPT, -UR29, URZ, URZ ;  /* 0x000000ff1d047290 */ /* 0x000fc4000fffe1ff */
[----:B------:R-:W-:Y:S02]  /*15b0*/  UIADD3 UR7, UPT, UPT, -UR5, URZ, URZ ;  /* 0x000000ff05077290 */ /* 0x000fe4000fffe1ff */
[----:B------:R-:W-:Y:S02]  /*15c0*/  @!UP1 USHF.R.U32.HI UR9, URZ, UR9, UR31 ;  /* 0x00000009ff099299 */ /* 0x000fe4000801161f */
[----:B------:R-:W-:Y:S02]  /*15d0*/  UIMAD UR7, UR16, UR7, UR29 ;  /* 0x00000007100772a4 */ /* 0x000fe4000f8e021d */
[----:B------:R-:W-:Y:S02]  /*15e0*/  @!UP1 USEL UR9, UR25, UR9, !UP0 ;  /* 0x0000000919099287 */ /* 0x000fe4000c000000 */
[----:B------:R-:W-:Y:S02]  /*15f0*/  UIADD3 UR8, UPT, UPT, -UR25, URZ, URZ ;  /* 0x000000ff19087290 */ /* 0x000fe4000fffe1ff */
[----:B------:R-:W-:-:S02]  /*1600*/  @!UP1 UIMAD UR7, UR7, UR18, UR9 ;  /* 0x00000012070792a4 */ /* 0x000fc4000f8e0209 */
[----:B------:R-:W-:Y:S02]  /*1610*/  @!UP1 UIADD3 UR5, UPT, UPT, UR5, -UR9, URZ ;  /* 0x8000000905059290 */ /* 0x000fe4000fffe0ff */
[----:B------:R-:W-:Y:S02]  /*1620*/  UIMAD UR4, UR6, UR4, UR11 ;  /* 0x00000004060472a4 */ /* 0x000fe4000f8e020b */
[----:B------:R-:W-:Y:S02]  /*1630*/  @!UP1 UIMAD UR29, UR5, UR16, UR25 ;  /* 0x00000010051d92a4 */ /* 0x000fe4000f8e0219 */
[----:B------:R-:W-:Y:S01]  /*1640*/  UIMAD UR8, UR15, UR8, UR27 ;  /* 0x000000080f0872a4 */ /* 0x000fe2000f8e021b */
[----:B------:R-:W-:Y:S01]  /*1650*/  @!UP1 UMOV UR25, UR7 ;  /* 0x0000000700199c82 */ /* 0x000fe20008000000 */
[----:B------:R-:W-:Y:S02]  /*1660*/  UIMAD UR11, UR29, UR6, UR4 ;  /* 0x000000061d0b72a4 */ /* 0x000fe4000f8e0204 */
[----:B------:R-:W-:-:S12]  /*1670*/  UIMAD UR27, UR25, UR15, UR8 ;  /* 0x0000000f191b72a4 */ /* 0x000fd8000f8e0208 */
.L_x_19:
[----:B------:R-:W-:Y:S02]  /*1680*/  UISETP.NE.AND UP0, UPT, UR12, 0x1, UPT ;  /* 0x000000010c00788c */ /* 0x000fe4000bf05270 */
[----:B------:R-:W-:Y:S02]  /*1690*/  UISETP.NE.AND UP3, UPT, UR10, 0x2, UPT ;  /* 0x000000020a00788c */ /* 0x000fe4000bf65270 */
[----:B------:R-:W-:Y:S02]  /*16a0*/  ULOP3.LUT UR5, UR19, 0xc00, URZ, 0xc0, !UPT ;  /* 0x00000c0013057892 */ /* 0x000fe4000f8ec0ff */
[----:B------:R-:W-:Y:S02]  /*16b0*/  ULOP3.LUT UR4, UR13, 0x180, URZ, 0xc0, !UPT ;  /* 0x000001800d047892 */ /* 0x000fe4000f8ec0ff */
[----:B------:R-:W-:Y:S01]  /*16c0*/  ULOP3.LUT UR26, UR26, 0xc0, URZ, 0xc0, !UPT ;  /* 0x000000c01a1a7892 */ /* 0x000fe2000f8ec0ff */
[----:B------:R-:W-:Y:S11]  /*16d0*/  BRA.U UP0, `(.L_x_20) ;  /* 0x00000001003c7547 */ /* 0x000ff6000b800000 */
[----:B------:R-:W1:Y:S01]  /*16e0*/  LDCU.128 UR12, c[0x0][0xf10] ;  /* 0x0001e200ff0c77ac */ /* 0x000e620008000c00 */
[----:B------:R-:W3:Y:S01]  /*16f0*/  LDCU UR7, c[0x0][0xf0c] ;  /* 0x0001e180ff0777ac */ /* 0x000ee20008000800 */
[----:B------:R-:W4:Y:S01]  /*1700*/  LDCU UR6, c[0x0][0xf20] ;  /* 0x0001e400ff0677ac */ /* 0x000f220008000800 */
[----:B-1----:R-:W-:Y:S02]  /*1710*/  UIMAD.WIDE.U32 UR8, UR27, UR12, URZ ;  /* 0x0000000c1b0872a5 */ /* 0x002fe4000f8e00ff */
[----:B------:R-:W-:Y:S02]  /*1720*/  UIMAD.WIDE.U32 UR16, UR11, UR15, URZ ;  /* 0x0000000f0b1072a5 */ /* 0x000fe4000f8e00ff */
[----:B---3--:R-:W-:Y:S02]  /*1730*/  UISETP.NE.AND UP1, UPT, UR7, 0x1, UPT ;  /* 0x000000010700788c */ /* 0x008fe4000bf25270 */
[----:B------:R-:W-:Y:S02]  /*1740*/  UISETP.NE.AND UP0, UPT, UR14, 0x1, UPT ;  /* 0x000000010e00788c */ /* 0x000fe4000bf05270 */
[----:B------:R-:W-:-:S02]  /*1750*/  USHF.R.U32.HI UR9, URZ, UR13, UR9 ;  /* 0x0000000dff097299 */ /* 0x000fc40008011609 */
[----:B----4-:R-:W-:Y:S02]  /*1760*/  USHF.R.U32.HI UR6, URZ, UR6, UR17 ;  /* 0x00000006ff067299 */ /* 0x010fe40008011611 */
[----:B------:R-:W-:Y:S02]  /*1770*/  USEL UR9, UR27, UR9, !UP1 ;  /* 0x000000091b097287 */ /* 0x000fe4000c800000 */
[----:B------:R-:W-:-:S04]  /*1780*/  USEL UR6, UR11, UR6, !UP0 ;  /* 0x000000060b067287 */ /* 0x000fc8000c000000 */
[----:B------:R-:W-:Y:S02]  /*1790*/  UIADD3 UR8, UPT, UPT, UR9, -UR6, URZ ;  /* 0x8000000609087290 */ /* 0x000fe4000fffe0ff */
[----:B------:R-:W-:Y:S02]  /*17a0*/  UIADD3 UR6, UPT, UPT, -UR9, UR6, URZ ;  /* 0x0000000609067290 */ /* 0x000fe4000fffe1ff */
[----:B------:R-:W-:Y:S02]  /*17b0*/  UIMAD UR11, UR8, UR14, UR11 ;  /* 0x0000000e080b72a4 */ /* 0x000fe4000f8e020b */
[----:B------:R-:W-:-:S12]  /*17c0*/  UIMAD UR27, UR6, UR7, UR27 ;  /* 0x00000007061b72a4 */ /* 0x000fd8000f8e021b */
.L_x_20:
[----:B------:R-:W-:Y:S05]  /*17d0*/  BRA.U !UP2, `(.L_x_21) ;  /* 0x000000010a0c7547 */ /* 0x000fea000b800000 */
[----:B------:R-:W-:Y:S01]  /*17e0*/  UCGABAR_WAIT ;  /* 0x0000000000007dc7 */ /* 0x000fe20008000000 */
[----:B------:R-:W-:Y:S01]  /*17f0*/  CCTL.IVALL ;  /* 0x00000000ff00798f */ /* 0x000fe20002000000 */
[----:B------:R-:W-:Y:S05]  /*1800*/  BRA `(.L_x_22) ;  /* 0x0000000000047947 */ /* 0x000fea0003800000 */
.L_x_21:
[----:B------:R-:W-:Y:S06]  /*1810*/  BAR.SYNC.DEFER_BLOCKING 0x0 ;  /* 0x0000000000007b1d */ /* 0x000fec0000010000 */
.L_x_22:
[----:B------:R-:W-:Y:S05]  /*1820*/  BRA.U UP3, `(.L_x_23) ;  /* 0x0000001d03a07547 */ /* 0x000fea000b800000 */
[----:B------:R-:W1:Y:S01]  /*1830*/  LDCU UR30, c[0x0][0x38c] ;  /* 0x00007180ff1e77ac */ /* 0x000e620008000800 */
[----:B------:R-:W3:Y:S01]  /*1840*/  LDC R8, c[0x0][0x370] ;  /* 0x0000dc00ff087b82 */ /* 0x000ee20000000800 */
[----:B------:R-:W-:Y:S01]  /*1850*/  PLOP3.LUT P1, PT, PT, PT, UP5, 0x80, 0x8 ;  /* 0x000000000008781c */ /* 0x000fe20003f2f058 */
[----:B------:R-:W-:Y:S01]  /*1860*/  IMAD.MOV.U32 R15, RZ, RZ, 0x1 ;  /* 0x00000001ff0f7424 */ /* 0x000fe200078e00ff */
[----:B------:R-:W-:Y:S01]  /*1870*/  USHF.L.U32 UR22, UR45, 0x5, URZ ;  /* 0x000000052d167899 */ /* 0x000fe200080006ff */
[----:B------:R-:W-:Y:S01]  /*1880*/  ISETP.EQ.OR P4, PT, R2, RZ, P5 ;  /* 0x000000ff0200720c */ /* 0x000fe20002f82670 */
[----:B------:R-:W-:Y:S01]  /*1890*/  UISETP.NE.AND UP1, UPT, UR10, URZ, UPT ;  /* 0x000000ff0a00728c */ /* 0x000fe2000bf25270 */
[----:B------:R-:W-:Y:S01]  /*18a0*/  PLOP3.LUT P1, PT, P1, PT, PT, 0x8, 0x80 ;  /* 0x000000000080781c */ /* 0x000fe20000f2e170 */
[----:B------:R-:W-:Y:S01]  /*18b0*/  IMAD.MOV.U32 R14, RZ, RZ, RZ ;  /* 0x000000ffff0e7224 */ /* 0x000fe200078e00ff */
[----:B------:R-:W4:Y:S01]  /*18c0*/  LDC R0, c[0x0][0x374] ;  /* 0x0000dd00ff007b82 */ /* 0x000f220000000800 */
[----:B------:R-:W-:Y:S01]  /*18d0*/  CS2R R12, SRZ ;  /* 0x00000000000c7805 */ /* 0x000fe2000001ff00 */
[----:B------:R-:W-:Y:S01]  /*18e0*/  IMAD.MOV.U32 R11, RZ, RZ, 0x1 ;  /* 0x00000001ff0b7424 */ /* 0x000fe200078e00ff */
[----:B------:R-:W2:Y:S01]  /*18f0*/  LDCU.64 UR38, c[0x0][0x348] ;  /* 0x00006900ff2677ac */ /* 0x000ea20008000a00 */
[----:B------:R-:W-:-:S02]  /*1900*/  ULOP3.LUT UR22, UR22, 0x60, URZ, 0xe2, !UPT ;  /* 0x0000006016167892 */ /* 0x000fc4000f8ee2ff */
[----:B-1----:R-:W-:Y:S02]  /*1910*/  UIADD3 UR6, UPT, UPT, UR30, 0x3f, URZ ;  /* 0x0000003f1e067890 */ /* 0x002fe4000fffe0ff */
[----:B------:R-:W-:Y:S02]  /*1920*/  USEL UR14, UR21, 0x2, UP1 ;  /* 0x00000002150e7887 */ /* 0x000fe40008800000 */
[----:B------:R-:W-:Y:S01]  /*1930*/  USHF.R.S32.HI UR37, URZ, 0x1f, UR6 ;  /* 0x0000001fff257899 */ /* 0x000fe20008011406 */
[----:B------:R-:W-:-:S03]  /*1940*/  UMOV UR15, URZ ;  /* 0x000000ff000f7c82 */ /* 0x000fc60008000000 */
[----:B------:R-:W-:Y:S02]  /*1950*/  ULEA.HI UR37, UR37, UR6, URZ, 0x6 ;  /* 0x0000000625257291 */ /* 0x000fe4000f8f30ff */
[----:B------:R-:W-:Y:S02]  /*1960*/  UIADD3 UR6, UPT, UPT, UR30, -0x1, URZ ;  /* 0xffffffff1e067890 */ /* 0x000fe4000fffe0ff */
[----:B------:R-:W-:Y:S02]  /*1970*/  USHF.R.S32.HI UR37, URZ, 0x6, UR37 ;  /* 0x00000006ff257899 */ /* 0x000fe40008011425 */
[----:B------:R-:W-:Y:S02]  /*1980*/  UISETP.GE.U32.AND UP2, UPT, UR6, -0x7f, UPT ;  /* 0xffffff810600788c */ /* 0x000fe4000bf46070 */
[----:B------:R-:W-:Y:S02]  /*1990*/  UISETP.LT.U32.AND UP0, UPT, UR37, 0x15, UPT ;  /* 0x000000152500788c */ /* 0x000fe4000bf01070 */
[----:B------:R-:W-:-:S02]  /*19a0*/  UIADD3 UR30, UPT, UPT, UR30, 0x7e, URZ ;  /* 0x0000007e1e1e7890 */ /* 0x000fc4000fffe0ff */
[----:B------:R-:W-:-:S04]  /*19b0*/  USEL UR31, UR37, 0x15, UP0 ;  /* 0x00000015251f7887 */ /* 0x000fc80008000000 */
[----:B------:R-:W-:Y:S02]  /*19c0*/  UIADD3 UR7, UPT, UPT, UR31, -0x1, URZ ;  /* 0xffffffff1f077890 */ /* 0x000fe4000fffe0ff */
[----:B------:R-:W-:Y:S02]  /*19d0*/  @UP2 UIADD3 UR7, UPT, UPT, UR31, URZ, URZ ;  /* 0x000000ff1f072290 */ /* 0x000fe4000fffe0ff */
[----:B------:R-:W-:Y:S02]  /*19e0*/  UIADD3 UR23, UPT, UPT, UR37, -UR31, URZ ;  /* 0x8000001f25177290 */ /* 0x000fe4000fffe0ff */
[----:B--2---:R-:W-:-:S12]  /*19f0*/  UIADD3 UR7, UPT, UPT, UR7, 0x1, URZ ;  /* 0x0000000107077890 */ /* 0x004fd8000fffe0ff */
.L_x_47:
[----:B------:R-:W-:Y:S01]  /*1a00*/  UISETP.NE.AND UP0, UPT, UR45, URZ, UPT ;  /* 0x000000ff2d00728c */ /* 0x000fe2000bf05270 */
[----:B------:R-:W1:Y:S08]  /*1a10*/  S2UR UR45, SR_CgaCtaId ;  /* 0x00000000002d79c3 */ /* 0x000e700000008800 */
[----:B------:R-:W-:Y:S05]  /*1a20*/  BRA.U UP0, `(.L_x_24) ;  /* 0x0000000100347547 */ /* 0x000fea000b800000 */
[----:B------:R-:W2:Y:S01]  /*1a30*/  S2R R2, SR_CgaCtaId ;  /* 0x0000000000027919 */ /* 0x000ea20000008800 */
[----:B------:R-:W-:-:S04]  /*1a40*/  MOV R3, 0x400 ;  /* 0x0000040000037802 */ /* 0x000fc80000000f00 */
[----:B--2---:R-:W-:Y:S02]  /*1a50*/  LEA R2, R2, R3, 0x18 ;  /* 0x0000000302027211 */ /* 0x004fe400078ec0ff */
[----:B------:R-:W-:-:S03]  /*1a60*/  SHF.L.U32 R3, R11, 0x1f, RZ ;  /* 0x0000001f0b037819 */ /* 0x000fc600000006ff */
[----:B------:R-:W-:-:S04]  /*1a70*/  IMAD R2, R12, 0x8, R2 ;  /* 0x000000080c027824 */ /* 0x000fc800078e0202 */
[----:B------:R-:W2:Y:S02]  /*1a80*/  SYNCS.PHASECHK.TRANS64.TRYWAIT P0, [R2+URZ+0x1f0], R3 ;  /* 0x0001f003020075a7 */ /* 0x000ea400080011ff */
[----:B--2---:R-:W-:Y:S05]  /*1a90*/  @!P0 BRA `(.L_x_25) ;  /* 0x00000080009c8947 */ /* 0x004fea0003800000 */
.L_x_158:
[----:B------:R-:W-:Y:S01]  /*1aa0*/  VIADD R12, R12, 0x1 ;  /* 0x000000010c0c7836 */ /* 0x000fe20000000000 */
[----:B------:R2:W-:Y:S04]  /*1ab0*/  SYNCS.ARRIVE.TRANS64.A1T0 RZ, [R2+URZ+0x1e0], RZ ;  /* 0x0001e0ff02ff79a7 */ /* 0x0005e800081000ff */
[----:B------:R-:W-:-:S04]  /*1ac0*/  ISETP.NE.AND P0, PT, R12, 0x2, PT ;  /* 0x000000020c00780c */ /* 0x000fc80003f05270 */
[----:B------:R-:W-:Y:S02]  /*1ad0*/  SEL R12, R12, RZ, P0 ;  /* 0x000000ff0c0c7207 */ /* 0x000fe40000000000 */
[----:B--2---:R-:W-:-:S04]  /*1ae0*/  SEL R2, RZ, 0x1, P0 ;  /* 0x00000001ff027807 */ /* 0x004fc80000000000 */
[----:B------:R-:W-:-:S07]  /*1af0*/  LOP3.LUT R11, R11, R2, RZ, 0x3c, !PT ;  /* 0x000000020b0b7212 */ /* 0x000fce00078e3cff */
.L_x_24:
[----:B------:R-:W-:Y:S01]  /*1b00*/  UMOV UR6, 0x400 ;  /* 0x0000040000067882 */ /* 0x000fe20000000000 */
[----:B------:R-:W-:Y:S01]  /*1b10*/  SHF.L.U32 R2, R15, 0x1f, RZ ;  /* 0x0000001f0f027819 */ /* 0x000fe200000006ff */
[----:B-1----:R-:W-:Y:S02]  /*1b20*/  ULEA UR6, UR45, UR6, 0x18 ;  /* 0x000000062d067291 */ /* 0x002fe4000f8ec0ff */
[----:B------:R-:W-:Y:S02]  /*1b30*/  UISETP.GE.U32.AND UP0, UPT, UR30, 0x7f, UPT ;  /* 0x0000007f1e00788c */ /* 0x000fe4000bf06070 */
[----:B------:R-:W-:Y:S02]  /*1b40*/  ULEA UR8, UR15, UR6, 0x3 ;  /* 0x000000060f087291 */ /* 0x000fe4000f8e18ff */
[----:B------:R-:W-:Y:S02]  /*1b50*/  USHF.L.U32 UR35, UR11, 0x7, URZ ;  /* 0x000000070b237899 */ /* 0x000fe400080006ff */
[----:B------:R-:W-:Y:S01]  /*1b60*/  ULEA UR43, UR27, UR22, 0x7 ;  /* 0x000000161b2b7291 */ /* 0x000fe2000f8e38ff */
[----:B------:R-:W-:-:S04]  /*1b70*/  UMOV UR20, URZ ;  /* 0x000000ff00147c82 */ /* 0x000fc80008000000 */
[----:B------:R1:W2:Y:S01]  /*1b80*/  SYNCS.PHASECHK.TRANS64.TRYWAIT P2, [UR8+0xa8], R2 ;  /* 0x0000a802ff0075a7 */ /* 0x0002a20008041108 */
[----:B------:R-:W-:Y:S06]  /*1b90*/  BRA.U !UP0, `(.L_x_26) ;  /* 0x0000000508107547 */ /* 0x000fec000b800000 */
[----:B------:R-:W-:Y:S01]  /*1ba0*/  UMOV UR16, UR15 ;  /* 0x0000000f00107c82 */ /* 0x000fe20008000000 */
[----:B------:R-:W-:-:S05]  /*1bb0*/  UMOV UR28, URZ ;  /* 0x000000ff001c7c82 */ /* 0x000fca0008000000 */
.L_x_34:
[----:B------:R-:W-:Y:S01]  /*1bc0*/  ULEA UR41, UR16, UR6, 0x3 ;  /* 0x0000000610297291 */ /* 0x000fe2000f8e18ff */
[----:B--2---:R-:W-:Y:S01]  /*1bd0*/  @!P5 MOV R3, 0x2400 ;  /* 0x000024000003d802 */ /* 0x004fe20000000f00 */
[----:B--2---:R-:W-:Y:S10]  /*1be0*/  @P2 BRA `(.L_x_27) ;  /* 0x00000000000c2947 */ /* 0x004ff40003800000 */
[----:B------:R-:W-:-:S04]  /*1bf0*/  SHF.L.U32 R4, R15, 0x1f, RZ ;  /* 0x0000001f0f047819 */ /* 0x000fc800000006ff */
[----:B------:R-:W2:Y:S02]  /*1c00*/  SYNCS.PHASECHK.TRANS64.TRYWAIT P0, [UR41+0xa8], R4 ;  /* 0x0000a804ff0075a7 */ /* 0x000ea40008001129 */
[----:B--2---:R-:W-:Y:S05]  /*1c10*/  @!P0 BRA `(.L_x_28) ;  /* 0x0000008000508947 */ /* 0x004fea0003800000 */
.L_x_27:
[----:B------:R2:W-:Y:S01]  /*1c20*/  @!P5 SYNCS.ARRIVE.TRANS64 RZ, [UR41], R3 ;  /* 0x00000003ffffd9a7 */ /* 0x0005e20008000029 */
[----:B------:R-:W-:-:S04]  /*1c30*/  ULOP3.LUT UR8, UR14, 0x2, URZ, 0xfc, !UPT ;  /* 0x000000020e087892 */ /* 0x000fc8000f8efcff */
[----:B------:R-:W-:-:S09]  /*1c40*/  UISETP.NE.AND UP0, UPT, UR8, 0x2, UPT ;  /* 0x000000020800788c */ /* 0x000fd2000bf05270 */
[----:B------:R-:W-:Y:S05]  /*1c50*/  BRA.U UP0, `(.L_x_29) ;  /* 0x0000000100047547 */ /* 0x000fea000b800000 */
[----:B------:R-:W-:Y:S05]  /*1c60*/  BPT.TRAP 0x1 ;  /* 0x000000040000795c */ /* 0x000fea0000300000 */
.L_x_29:
[----:B------:R-:W-:Y:S04]  /*1c70*/  BSSY.RECONVERGENT B0, `(.L_x_30) ;  /* 0x0000003000007945 */ /* 0x000fe80003800200 */
[----:B------:R-:W-:Y:S05]  /*1c80*/  @P4 BRA `(.L_x_31) ;  /* 0x0000000000044947 */ /* 0x000fea0003800000 */
[----:B------:R-:W-:Y:S05]  /*1c90*/  BPT.TRAP 0x1 ;  /* 0x000000040000795c */ /* 0x000fea0000300000 */
.L_x_31:
[----:B------:R-:W-:Y:S05]  /*1ca0*/  BSYNC.RECONVERGENT B0 ;  /* 0x0000000000007941 */ /* 0x000fea0003800200 */
.L_x_30:
[----:B------:R-:W-:Y:S01]  /*1cb0*/  UIADD3 UR15, UPT, UPT, UR16, 0x1, URZ ;  /* 0x00000001100f7890 */ /* 0x000fe2000fffe0ff */
[----:B------:R-:W-:Y:S01]  /*1cc0*/  BSSY.RECONVERGENT B0, `(.L_x_32) ;  /* 0x000002c000007945 */ /* 0x000fe20003800200 */
[----:B------:R-:W-:Y:S02]  /*1cd0*/  ELECT P0, URZ, PT ;  /* 0x0000000000ff782f */ /* 0x000fe40003800000 */
[----:B------:R-:W-:-:S04]  /*1ce0*/  UISETP.NE.AND UP0, UPT, UR15, 0x15, UPT ;  /* 0x000000150f00788c */ /* 0x000fc8000bf05270 */
[----:B------:R-:W-:Y:S02]  /*1cf0*/  USEL UR9, URZ, 0x1, UP0 ;  /* 0x00000001ff097887 */ /* 0x000fe40008000000 */
[----:B------:R-:W-:-:S04]  /*1d00*/  USEL UR15, UR15, URZ, UP0 ;  /* 0x000000ff0f0f7287 */ /* 0x000fc80008000000 */
[----:B------:R-:W-:Y:S01]  /*1d10*/  ULEA UR8, UR15, UR6, 0x3 ;  /* 0x000000060f087291 */ /* 0x000fe2000f8e18ff */
[----:B------:R-:W-:-:S04]  /*1d20*/  LOP3.LUT R15, R15, UR9, RZ, 0x3c, !PT ;  /* 0x000000090f0f7c12 */ /* 0x000fc8000f8e3cff */
[----:B-1----:R-:W-:-:S04]  /*1d30*/  SHF.L.U32 R2, R15, 0x1f, RZ ;  /* 0x0000001f0f027819 */ /* 0x002fc800000006ff */
[----:B------:R1:W1:Y:S01]  /*1d40*/  SYNCS.PHASECHK.TRANS64.TRYWAIT P2, [UR8+0xa8], R2 ;  /* 0x0000a802ff0075a7 */ /* 0x0002620008041108 */
[----:B------:R-:W-:Y:S05]  /*1d50*/  @!P0 BRA `(.L_x_33) ;  /* 0x0000000000888947 */ /* 0x000fea0003800000 */
[----:B------:R-:W-:Y:S02]  /*1d60*/  USHF.L.U32 UR32, UR16, 0xc, URZ ;  /* 0x0000000c10207899 */ /* 0x000fe400080006ff */
[----:B------:R-:W-:Y:S02]  /*1d70*/  USHF.L.U32 UR8, UR16, 0x9, URZ ;  /* 0x0000000910087899 */ /* 0x000fe400080006ff */
[----:B------:R-:W-:Y:S02]  /*1d80*/  UIADD3 UR50, UP3, UPT, UR38, 0x80, URZ ;  /* 0x0000008026327890 */ /* 0x000fe4000ff7e0ff */
[----:B------:R-:W-:Y:S02]  /*1d90*/  ULOP3.LUT UR40, UR32, UR5, URZ, 0xfc, !UPT ;  /* 0x0000000520287292 */ /* 0x000fe4000f8efcff */
[----:B------:R-:W-:Y:S02]  /*1da0*/  UIADD3 UR48, UP2, UPT, UR38, 0x180, URZ ;  /* 0x0000018026307890 */ /* 0x000fe4000ff5e0ff */
[----:B------:R-:W-:-:S02]  /*1db0*/  UIADD3 UR46, UP1, UPT, UR38, 0x280, URZ ;  /* 0x00000280262e7890 */ /* 0x000fc4000ff3e0ff */
[----:B------:R-:W-:Y:S02]  /*1dc0*/  ULOP3.LUT UR24, UR4, UR8, URZ, 0xfc, !UPT ;  /* 0x0000000804187292 */ /* 0x000fe4000f8efcff */
[----:B------:R-:W-:Y:S02]  /*1dd0*/  UIADD3 UR20, UP0, UPT, UR38, 0x380, URZ ;  /* 0x0000038026147890 */ /* 0x000fe4000ff1e0ff */
[----:B------:R-:W-:Y:S02]  /*1de0*/  USHF.L.U32 UR42, UR28, 0x6, URZ ;  /* 0x000000061c2a7899 */ /* 0x000fe400080006ff */
[----:B------:R-:W-:Y:S02]  /*1df0*/  UIADD3.X UR51, UPT, UPT, URZ, UR39, URZ, UP3, !UPT ;  /* 0x00000027ff337290 */ /* 0x000fe40009ffe4ff */
[----:B------:R-:W-:Y:S02]  /*1e00*/  UIADD3 UR40, UPT, UPT, UR6, 0x8600, UR40 ;  /* 0x0000860006287890 */ /* 0x000fe4000fffe028 */
[----:B------:R-:W-:-:S02]  /*1e10*/  UIADD3.X UR49, UPT, UPT, URZ, UR39, URZ, UP2, !UPT ;  /* 0x00000027ff317290 */ /* 0x000fc400097fe4ff */
[----:B------:R-:W-:Y:S02]  /*1e20*/  UIADD3 UR32, UPT, UPT, UR6, 0x1d600, UR32 ;  /* 0x0001d60006207890 */ /* 0x000fe4000fffe020 */
[----:B------:R-:W-:Y:S02]  /*1e30*/  UIADD3.X UR47, UPT, UPT, URZ, UR39, URZ, UP1, !UPT ;  /* 0x00000027ff2f7290 */ /* 0x000fe40008ffe4ff */
[----:B------:R-:W-:Y:S02]  /*1e40*/  UIADD3 UR24, UPT, UPT, UR6, 0x32600, UR24 ;  /* 0x0003260006187890 */ /* 0x000fe4000fffe018 */
[----:B------:R-:W-:Y:S02]  /*1e50*/  UIADD3.X UR21, UPT, UPT, URZ, UR39, URZ, UP0, !UPT ;  /* 0x00000027ff157290 */ /* 0x000fe400087fe4ff */
[----:B------:R-:W-:Y:S01]  /*1e60*/  UIADD3 UR8, UPT, UPT, UR6, 0x35000, UR8 ;  /* 0x0003500006087890 */ /* 0x000fe2000fffe008 */
[----:B------:R-:W-:Y:S01]  /*1e70*/  UMOV UR17, 0xf0000 ;  /* 0x000f000000117882 */ /* 0x000fe20000000000 */
[----:B------:R-:W-:Y:S01]  /*1e80*/  UMOV UR18, 0x0 ;  /* 0x0000000000127882 */ /* 0x000fe20000000000 */
[----:B------:R-:W-:Y:S01]  /*1e90*/  UMOV UR19, 0x10000000 ;  /* 0x1000000000137882 */ /* 0x000fe20000000000 */
[----:B------:R-:W-:Y:S01]  /*1ea0*/  UMOV UR33, UR41 ;  /* 0x0000002900217c82 */ /* 0x000fe20008000000 */
[----:B------:R-:W-:Y:S01]  /*1eb0*/  UMOV UR36, UR44 ;  /* 0x0000002c00247c82 */ /* 0x000fe20008000000 */
[----:B------:R-:W-:Y:S01]  /*1ec0*/  UMOV UR34, UR42 ;  /* 0x0000002a00227c82 */ /* 0x000fe20008000000 */
[----:B------:R-:W-:Y:S01]  /*1ed0*/  UMOV UR25, UR41 ;  /* 0x0000002900197c82 */ /* 0x000fe20008000000 */
[----:B------:R-:W-:Y:S01]  /*1ee0*/  UMOV UR29, UR44 ;  /* 0x0000002c001d7c82 */ /* 0x000fe20008000000 */
[----:B------:R1:W-:Y:S01]  /*1ef0*/  UTMALDG.3D.MULTICAST [UR40], [UR50], UR17, desc[UR18] ;  /* 0x00001228320073b4 */ /* 0x0003e20008011811 */
[----:B------:R-:W-:Y:S01]  /*1f00*/  UMOV UR10, URZ ;  /* 0x000000ff000a7c82 */ /* 0x000fe20008000000 */
[----:B------:R-:W-:Y:S01]  /*1f10*/  UMOV UR9, UR41 ;  /* 0x0000002900097c82 */ /* 0x000fe20008000000 */
[----:B------:R-:W-:Y:S01]  /*1f20*/  UMOV UR12, UR28 ;  /* 0x0000001c000c7c82 */ /* 0x000fe20008000000 */
[----:B------:R-:W-:Y:S01]  /*1f30*/  UMOV UR13, UR44 ;  /* 0x0000002c000d7c82 */ /* 0x000fe20008000000 */
[----:B------:R1:W-:Y:S01]  /*1f40*/  UTMALDG.3D [UR32], [UR48], desc[UR18] ;  /* 0x00001220300075b4 */ /* 0x0003e20008011000 */
[----:B------:R1:W-:Y:S01]  /*1f50*/  UTMALDG.4D.MULTICAST [UR24], [UR46], UR17, desc[UR18] ;  /* 0x000012182e0073b4 */ /* 0x0003e20008019811 */
[----:B------:R1:W-:Y:S01]  /*1f60*/  UTMALDG.4D [UR8], [UR20], desc[UR18] ;  /* 0x00001208140075b4 */ /* 0x0003e20008019000 */
[----:B------:R-:W-:Y:S01]  /*1f70*/  NOP ;  /* 0x0000000000007918 */ /* 0x000fe20000000000 */
.L_x_33:
[----:B-1----:R-:W-:Y:S05]  /*1f80*/  BSYNC.RECONVERGENT B0 ;  /* 0x0000000000007941 */ /* 0x002fea0003800200 */
.L_x_32:
[----:B------:R-:W-:Y:S01]  /*1f90*/  UIADD3 UR28, UPT, UPT, UR28, 0x1, URZ ;  /* 0x000000011c1c7890 */ /* 0x000fe2000fffe0ff */
[----:B------:R-:W-:Y:S01]  /*1fa0*/  UMOV UR16, UR15 ;  /* 0x0000000f00107c82 */ /* 0x000fe20008000000 */
[----:B------:R-:W-:Y:S02]  /*1fb0*/  UMOV UR20, UR7 ;  /* 0x0000000700147c82 */ /* 0x000fe40008000000 */
[----:B------:R-:W-:-:S09]  /*1fc0*/  UISETP.NE.AND UP0, UPT, UR28, UR7, UPT ;  /* 0x000000071c00728c */ /* 0x000fd2000bf05270 */
[----:B------:R-:W-:Y:S05]  /*1fd0*/  BRA.U UP0, `(.L_x_34) ;  /* 0xfffffff900f87547 */ /* 0x000fea000b83ffff */
.L_x_26:
[----:B------:R-:W-:Y:S01]  /*1fe0*/  ULEA UR8, UR15, UR6, 0x3 ;  /* 0x000000060f087291 */ /* 0x000fe2000f8e18ff */
[----:B-1----:R-:W-:Y:S01]  /*1ff0*/  SHF.L.U32 R2, R15, 0x1f, RZ ;  /* 0x0000001f0f027819 */ /* 0x002fe200000006ff */
[----:B------:R-:W-:Y:S01]  /*2000*/  @!P1 SYNCS.ARRIVE.TRANS64.A1T0 RZ, [UR6+0x198], RZ ;  /* 0x000198ffffff99a7 */ /* 0x000fe20008100006 */
[----:B------:R-:W-:-:S06]  /*2010*/  UISETP.GT.AND UP0, UPT, UR37, UR31, UPT ;  /* 0x0000001f2500728c */ /* 0x000fcc000bf04270 */
[----:B------:R1:W1:Y:S03]  /*2020*/  SYNCS.PHASECHK.TRANS64.TRYWAIT P1, [UR8+0xa8], R2 ;  /* 0x0000a802ff0075a7 */ /* 0x0002660008021108 */
[----:B------:R-:W-:Y:S05]  /*2030*/  BRA.U !UP0, `(.L_x_35) ;  /* 0x0000000508147547 */ /* 0x000fea000b800000 */
[----:B------:R-:W-:Y:S01]  /*2040*/  UIADD3 UR25, UPT, UPT, UR23, UR20, URZ ;  /* 0x0000001417197290 */ /* 0x000fe2000fffe0ff */
[----:B------:R-:W-:-:S11]  /*2050*/  UMOV UR28, UR15 ;  /* 0x0000000f001c7c82 */ /* 0x000fd60008000000 */
.L_x_43:
[----:B------:R-:W-:Y:S01]  /*2060*/  ULEA UR41, UR28, UR6, 0x3 ;  /* 0x000000061c297291 */ /* 0x000fe2000f8e18ff */
[----:B--2---:R-:W-:Y:S01]  /*2070*/  @!P5 MOV R3, 0x2400 ;  /* 0x000024000003d802 */ /* 0x004fe20000000f00 */
[----:B-1----:R-:W-:Y:S10]  /*2080*/  @P1 BRA `(.L_x_36) ;  /* 0x00000000000c1947 */ /* 0x002ff40003800000 */
[----:B------:R-:W-:-:S04]  /*2090*/  SHF.L.U32 R4, R15, 0x1f, RZ ;  /* 0x0000001f0f047819 */ /* 0x000fc800000006ff */
[----:B------:R-:W1:Y:S02]  /*20a0*/  SYNCS.PHASECHK.TRANS64.TRYWAIT P0, [UR41+0xa8], R4 ;  /* 0x0000a804ff0075a7 */ /* 0x000e640008001129 */
[----:B-1----:R-:W-:Y:S05]  /*20b0*/  @!P0 BRA `(.L_x_37) ;  /* 0x0000007c00408947 */ /* 0x002fea0003800000 */
.L_x_36:
[----:B------:R2:W-:Y:S01]  /*20c0*/  @!P5 SYNCS.ARRIVE.TRANS64 RZ, [UR41], R3 ;  /* 0x00000003ffffd9a7 */ /* 0x0005e20008000029 */
[----:B------:R-:W-:-:S04]  /*20d0*/  ULOP3.LUT UR8, UR14, 0x2, URZ, 0xfc, !UPT ;  /* 0x000000020e087892 */ /* 0x000fc8000f8efcff */
[----:B------:R-:W-:-:S09]  /*20e0*/  UISETP.NE.AND UP0, UPT, UR8, 0x2, UPT ;  /* 0x000000020800788c */ /* 0x000fd2000bf05270 */
[----:B------:R-:W-:Y:S05]  /*20f0*/  BRA.U UP0, `(.L_x_38) ;  /* 0x0000000100047547 */ /* 0x000fea000b800000 */
[----:B------:R-:W-:Y:S05]  /*2100*/  BPT.TRAP 0x1 ;  /* 0x000000040000795c */ /* 0x000fea0000300000 */
.L_x_38:
[----:B------:R-:W-:Y:S04]  /*2110*/  BSSY.RECONVERGENT B0, `(.L_x_39) ;  /* 0x0000003000007945 */ /* 0x000fe80003800200 */
[----:B------:R-:W-:Y:S05]  /*2120*/  @P4 BRA `(.L_x_40) ;  /* 0x0000000000044947 */ /* 0x000fea0003800000 */
[----:B------:R-:W-:Y:S05]  /*2130*/  BPT.TRAP 0x1 ;  /* 0x000000040000795c */ /* 0x000fea0000300000 */
.L_x_40:
[----:B------:R-:W-:Y:S05]  /*2140*/  BSYNC.RECONVERGENT B0 ;  /* 0x0000000000007941 */ /* 0x000fea0003800200 */
.L_x_39:
        /* <DEDUP_REMOVED lines=26> */
[----:B------:R-:W-:Y:S02]  /*22f0*/  UIADD3 UR8, UPT, UPT, UR6, 0x35000, UR8 ;  /* 0x0003500006087890 */ /* 0x000fe4000fffe008 */
[----:B------:R-:W-:Y:S01]  /*2300*/  UIADD3.X UR49, UPT, UPT, URZ, UR39, URZ, UP0, !UPT ;  /* 0x00000027ff317290 */ /* 0x000fe200087fe4ff */
        /* <DEDUP_REMOVED lines=19> */
.L_x_42:
[----:B-1----:R-:W-:Y:S05]  /*2440*/  BSYNC.RECONVERGENT B0 ;  /* 0x0000000000007941 */ /* 0x002fea0003800200 */
.L_x_41:
[----:B------:R-:W-:Y:S01]  /*2450*/  UIADD3 UR20, UPT, UPT, UR20, 0x1, URZ ;  /* 0x0000000114147890 */ /* 0x000fe2000fffe0ff */
[----:B------:R-:W-:-:S03]  /*2460*/  UMOV UR28, UR15 ;  /* 0x0000000f001c7c82 */ /* 0x000fc60008000000 */
[----:B------:R-:W-:-:S09]  /*2470*/  UISETP.NE.AND UP0, UPT, UR20, UR25, UPT ;  /* 0x000000191400728c */ /* 0x000fd2000bf05270 */
[----:B------:R-:W-:Y:S05]  /*2480*/  BRA.U UP0, `(.L_x_43) ;  /* 0xfffffff900f47547 */ /* 0x000fea000b83ffff */
.L_x_35:
[C---:B-1----:R-:W-:Y:S01]  /*2490*/  LEA R2, R14.reuse, UR6, 0x3 ;  /* 0x000000060e027c11 */ /* 0x042fe2000f8e18ff */
[----:B------:R-:W-:Y:S01]  /*24a0*/  NOP ;  /* 0x0000000000007918 */ /* 0x000fe20000000000 */
[----:B--2---:R-:W-:Y:S02]  /*24b0*/  SHF.L.U32 R3, R13, 0x1f, RZ ;  /* 0x0000001f0d037819 */ /* 0x004fe400000006ff */
[----:B------:R-:W-:Y:S02]  /*24c0*/  LEA R4, R14, UR6, 0x4 ;  /* 0x000000060e047c11 */ /* 0x000fe4000f8e20ff */
[----:B------:R-:W1:Y:S02]  /*24d0*/  SYNCS.PHASECHK.TRANS64.TRYWAIT P0, [R2+URZ+0x1a0], R3 ;  /* 0x0001a003020075a7 */ /* 0x000e6400080011ff */
[----:B-1----:R-:W-:Y:S05]  /*24e0*/  @!P0 BRA `(.L_x_44) ;  /* 0x00000078004c8947 */ /* 0x002fea0003800000 */
.L_x_161:
[----:B------:R-:W2:Y:S01]  /*24f0*/  LDS.128 R4, [R4+0x210] ;  /* 0x0002100004047984 */ /* 0x000ea20000000c00 */
[----:B------:R-:W-:Y:S01]  /*2500*/  ISETP.GE.AND P0, PT, R40, 0x1, PT ;  /* 0x000000012800780c */ /* 0x000fe20003f06270 */
[----:B-1----:R-:W-:Y:S01]  /*2510*/  VIADD R2, R2, 0x1b0 ;  /* 0x000001b002027836 */ /* 0x002fe20000000000 */
[----:B------:R-:W-:Y:S01]  /*2520*/  @!PT LDS RZ, [RZ] ;  /* 0x00000000fffff984 */ /* 0x000fe20000000800 */
[----:B------:R-:W-:Y:S01]  /*2530*/  @!PT LDS RZ, [RZ] ;  /* 0x00000000fffff984 */ /* 0x000fe20000000800 */
[----:B------:R-:W-:Y:S01]  /*2540*/  @!PT LDS RZ, [RZ] ;  /* 0x00000000fffff984 */ /* 0x000fe20000000800 */
[----:B------:R-:W-:Y:S01]  /*2550*/  @!PT LDS RZ, [RZ] ;  /* 0x00000000fffff984 */ /* 0x000fe20000000800 */
[----:B------:R1:W-:Y:S06]  /*2560*/  MEMBAR.ALL.CTA ;  /* 0x0000000000007992 */ /* 0x0003ec0000008000 */
[----:B-1----:R-:W1:Y:S01]  /*2570*/  FENCE.VIEW.ASYNC.S ;  /* 0x00000000000073c6 */ /* 0x002e620000000000 */
[----:B------:R-:W-:-:S04]  /*2580*/  PRMT R2, RZ, 0x654, R2 ;  /* 0x00000654ff027816 */ /* 0x000fc80000000002 */
[----:B-1----:R1:W-:Y:S01]  /*2590*/  SYNCS.ARRIVE.TRANS64.RED.A1T0 RZ, [R2+URZ], RZ ;  /* 0x000000ff02ff79a7 */ /* 0x0023e200081004ff */
[----:B--2---:R-:W-:-:S13]  /*25a0*/  LOP3.LUT P2, RZ, R6, 0x1, RZ, 0xc0, !PT ;  /* 0x0000000106ff7812 */ /* 0x004fda000784c0ff */
[----:B------:R-:W-:Y:S01]  /*25b0*/  @P2 SHF.R.U32.HI R3, RZ, 0x10, R5 ;  /* 0x00000010ff032819 */ /* 0x000fe20000011605 */
[----:B------:R-:W-:Y:S01]  /*25c0*/  VOTEU.ANY UP0, P2 ;  /* 0x0000000000ff7886 */ /* 0x000fe20001000100 */
[----:B------:R-:W-:Y:S02]  /*25d0*/  @P2 MOV R10, R4 ;  /* 0x00000004000a2202 */ /* 0x000fe40000000f00 */
[----:B------:R-:W-:Y:S02]  /*25e0*/  @P2 R2UR.BROADCAST UR8, R3 ;  /* 0x00000000030822ca */ /* 0x000fe400008e0000 */
[----:B------:R-:W-:-:S11]  /*25f0*/  @P2 LOP3.LUT R9, R5, 0xffff, RZ, 0xc0, !PT ;  /* 0x0000ffff05092812 */ /* 0x000fd600078ec0ff */
[----:B------:R-:W-:Y:S01]  /*2600*/  @UP0 UMOV UR44, UR8 ;  /* 0x00000008002c0c82 */ /* 0x000fe20008000000 */
[----:B-1----:R-:W-:Y:S05]  /*2610*/  @!P0 BRA `(.L_x_45) ;  /* 0x0000000000b88947 */ /* 0x002fea0003800000 */
[----:B------:R-:W4:Y:S01]  /*2620*/  LDC.64 R4, c[0x0][0xf18] ;  /* 0x0003c600ff047b82 */ /* 0x000f220000000a00 */
[----:B------:R-:W-:-:S07]  /*2630*/  ISETP.NE.AND P3, PT, R40, 0x1, PT ;  /* 0x000000012800780c */ /* 0x000fce0003f65270 */
[----:B------:R-:W3:Y:S08]  /*2640*/  LDC.64 R6, c[0x0][0xf10] ;  /* 0x0003c400ff067b82 */ /* 0x000ef00000000a00 */
[----:B------:R-:W1:Y:S08]  /*2650*/  LDC R16, c[0x0][0xf20] ;  /* 0x0003c800ff107b82 */ /* 0x000e700000000800 */
[----:B------:R-:W2:Y:S01]  /*2660*/  LDC R17, c[0x0][0xf0c] ;  /* 0x0003c300ff117b82 */ /* 0x000ea20000000800 */
[----:B----4-:R-:W-:Y:S01]  /*2670*/  IMAD.HI.U32 R19, R0, R5, RZ ;  /* 0x0000000500137227 */ /* 0x010fe200078e00ff */
[----:B------:R-:W-:-:S03]  /*2680*/  ISETP.NE.AND P0, PT, R4, 0x1, PT ;  /* 0x000000010400780c */ /* 0x000fc60003f05270 */
[----:B------:R-:W-:-:S03]  /*2690*/  IMAD.HI.U32 R5, R9, R5, RZ ;  /* 0x0000000509057227 */ /* 0x000fc600078e00ff */
[----:B------:R-:W4:Y:S01]  /*26a0*/  LDC.64 R2, c[0x0][0xf28] ;  /* 0x0003ca00ff027b82 */ /* 0x000f220000000a00 */
[----:B---3--:R-:W-:-:S04]  /*26b0*/  IMAD.HI.U32 R20, R8, R6, RZ ;  /* 0x0000000608147227 */ /* 0x008fc800078e00ff */
[----:B------:R-:W-:Y:S01]  /*26c0*/  IMAD.HI.U32 R21, R10, R6, RZ ;  /* 0x000000060a157227 */ /* 0x000fe200078e00ff */
[----:B------:R-:W-:Y:S02]  /*26d0*/  SHF.R.U32.HI R20, RZ, R7, R20 ;  /* 0x00000007ff147219 */ /* 0x000fe40000011614 */
[-C--:B-1----:R-:W-:Y:S02]  /*26e0*/  SHF.R.U32.HI R19, RZ, R16.reuse, R19 ;  /* 0x00000010ff137219 */ /* 0x082fe40000011613 */
[----:B------:R-:W-:Y:S02]  /*26f0*/  SHF.R.U32.HI R5, RZ, R16, R5 ;  /* 0x00000010ff057219 */ /* 0x000fe40000011605 */
[----:B------:R-:W-:Y:S02]  /*2700*/  SEL R19, R0, R19, !P0 ;  /* 0x0000001300137207 */ /* 0x000fe40004000000 */
[----:B------:R-:W-:Y:S02]  /*2710*/  SHF.R.U32.HI R21, RZ, R7, R21 ;  /* 0x00000007ff157219 */ /* 0x000fe40000011615 */
[----:B--2---:R-:W-:-:S02]  /*2720*/  ISETP.NE.AND P1, PT, R17, 0x1, PT ;  /* 0x000000011100780c */ /* 0x004fc40003f25270 */
[----:B------:R-:W-:Y:S02]  /*2730*/  SEL R5, R9, R5, !P0 ;  /* 0x0000000509057207 */ /* 0x000fe40004000000 */
[----:B------:R-:W-:Y:S02]  /*2740*/  SEL R20, R8, R20, !P1 ;  /* 0x0000001408147207 */ /* 0x000fe40004800000 */
[----:B------:R-:W-:Y:S01]  /*2750*/  SEL R21, R10, R21, !P1 ;  /* 0x000000150a157207 */ /* 0x000fe20004800000 */
[----:B----4-:R-:W-:-:S04]  /*2760*/  IMAD.HI.U32 R18, R19, R2, RZ ;  /* 0x0000000213127227 */ /* 0x010fc800078e00ff */
[----:B------:R-:W-:Y:S01]  /*2770*/  IMAD.HI.U32 R6, R20, R2, RZ ;  /* 0x0000000214067227 */ /* 0x000fe200078e00ff */
[----:B------:R-:W-:-:S04]  /*2780*/  @P3 SHF.R.U32.HI R19, RZ, R3, R18 ;  /* 0x00000003ff133219 */ /* 0x000fc80000011612 */
[----:B------:R-:W-:Y:S01]  /*2790*/  @P3 SHF.R.U32.HI R20, RZ, R3, R6 ;  /* 0x00000003ff143219 */ /* 0x000fe20000011606 */
[----:B------:R-:W-:-:S04]  /*27a0*/  IMAD R19, R40, R19, RZ ;  /* 0x0000001328137224 */ /* 0x000fc800078e02ff */
[----:B------:R-:W-:Y:S01]  /*27b0*/  IMAD R6, R40, R20, RZ ;  /* 0x0000001428067224 */ /* 0x000fe200078e02ff */
[----:B------:R-:W-:-:S04]  /*27c0*/  ISETP.GE.AND P0, PT, R5, R19, PT ;  /* 0x000000130500720c */ /* 0x000fc80003f06270 */
[----:B------:R-:W-:Y:S01]  /*27d0*/  ISETP.GE.OR P0, PT, R21, R6, P0 ;  /* 0x000000061500720c */ /* 0x000fe20000706670 */
[----:B------:R-:W-:-:S05]  /*27e0*/  IMAD.HI.U32 R6, R5, R2, RZ ;  /* 0x0000000205067227 */ /* 0x000fca00078e00ff */
[----:B------:R-:W-:-:S04]  /*27f0*/  SHF.R.U32.HI R6, RZ, R3, R6 ;  /* 0x00000003ff067219 */ /* 0x000fc80000011606 */
[----:B------:R-:W-:-:S03]  /*2800*/  SEL R6, R5, R6, !P3 ;  /* 0x0000000605067207 */ /* 0x000fc60005800000 */
[----:B------:R-:W-:-:S04]  /*2810*/  @!P0 IMAD.HI.U32 R7, R21, R2, RZ ;  /* 0x0000000215078227 */ /* 0x000fc800078e00ff */
[----:B------:R-:W-:Y:S01]  /*2820*/  IMAD.MOV R2, RZ, RZ, -R6 ;  /* 0x000000ffff027224 */ /* 0x000fe200078e0a06 */
[----:B------:R-:W-:Y:S02]  /*2830*/  @!P0 SHF.R.U32.HI R3, RZ, R3, R7 ;  /* 0x00000003ff038219 */ /* 0x000fe40000011607 */
[----:B------:R-:W-:Y:S01]  /*2840*/  IADD3 R7, PT, PT, -R5, RZ, RZ ;  /* 0x000000ff05077210 */ /* 0x000fe20007ffe1ff */
[----:B------:R-:W-:Y:S01]  /*2850*/  IMAD R2, R40, R2, R5 ;  /* 0x0000000228027224 */ /* 0x000fe200078e0205 */
[----:B------:R-:W-:-:S03]  /*2860*/  @!P0 SEL R3, R21, R3, !P3 ;  /* 0x0000000315038207 */ /* 0x000fc60005800000 */
[----:B------:R-:W-:Y:S02]  /*2870*/  IMAD R7, R4, R7, R9 ;  /* 0x0000000704077224 */ /* 0x000fe400078e0209 */
[--C-:B------:R-:W-:Y:S02]  /*2880*/  @!P0 IMAD.IADD R6, R6, 0x1, -R3.reuse ;  /* 0x0000000106068824 */ /* 0x100fe400078e0a03 */
[----:B------:R-:W-:Y:S01]  /*2890*/  @!P0 IMAD R3, R2, R20, R3 ;  /* 0x0000001402038224 */ /* 0x000fe200078e0203 */
[----:B------:R-:W-:Y:S01]  /*28a0*/  IADD3 R2, PT, PT, -R21, RZ, RZ ;  /* 0x000000ff15027210 */ /* 0x000fe20007ffe1ff */
[----:B------:R-:W-:Y:S02]  /*28b0*/  @!P0 IMAD R5, R40, R6, R21 ;  /* 0x0000000628058224 */ /* 0x000fe400078e0215 */
[----:B------:R-:W-:Y:S02]  /*28c0*/  @!P0 IMAD.MOV.U32 R21, RZ, RZ, R3 ;  /* 0x000000ffff158224 */ /* 0x000fe400078e0003 */
[----:B------:R-:W-:-:S02]  /*28d0*/  IMAD R2, R17, R2, R10 ;  /* 0x0000000211027224 */ /* 0x000fc400078e020a */
[----:B------:R-:W-:Y:S02]  /*28e0*/  IMAD R9, R5, R4, R7 ;  /* 0x0000000405097224 */ /* 0x000fe400078e0207 */
[----:B------:R-:W-:Y:S02]  /*28f0*/  IMAD R10, R21, R17, R2 ;  /* 0x00000011150a7224 */ /* 0x000fe400078e0202 */
.L_x_45:
[----:B------:R-:W1:Y:S02]  /*2900*/  LDCU UR8, c[0x0][0xf30] ;  /* 0x0001e600ff0877ac */ /* 0x000e640008000800 */
[----:B-1----:R-:W-:-:S09]  /*2910*/  UISETP.NE.AND UP0, UPT, UR8, 0x1, UPT ;  /* 0x000000010800788c */ /* 0x002fd2000bf05270 */
[----:B------:R-:W-:Y:S05]  /*2920*/  BRA.U UP0, `(.L_x_46) ;  /* 0x0000000100407547 */ /* 0x000fea000b800000 */
[----:B------:R-:W1:Y:S08]  /*2930*/  LDC.64 R4, c[0x0][0xf10] ;  /* 0x0003c400ff047b82 */ /* 0x000e700000000a00 */
[----:B------:R-:W2:Y:S08]  /*2940*/  LDC.64 R2, c[0x0][0xf18] ;  /* 0x0003c600ff027b82 */ /* 0x000eb00000000a00 */
[----:B------:R-:W3:Y:S08]  /*2950*/  LDC R6, c[0x0][0xf20] ;  /* 0x0003c800ff067b82 */ /* 0x000ef00000000800 */
[----:B------:R-:W4:Y:S01]  /*2960*/  LDC R7, c[0x0][0xf0c] ;  /* 0x0003c300ff077b82 */ /* 0x000f220000000800 */
[----:B-1----:R-:W-:-:S05]  /*2970*/  IMAD.HI.U32 R4, R10, R4, RZ ;  /* 0x000000040a047227 */ /* 0x002fca00078e00ff */
[----:B------:R-:W-:Y:S01]  /*2980*/  SHF.R.U32.HI R4, RZ, R5, R4 ;  /* 0x00000005ff047219 */ /* 0x000fe20000011604 */
[----:B--2---:R-:W-:Y:S01]  /*2990*/  IMAD.HI.U32 R3, R9, R3, RZ ;  /* 0x0000000309037227 */ /* 0x004fe200078e00ff */
[----:B------:R-:W-:-:S04]  /*29a0*/  ISETP.NE.AND P0, PT, R2, 0x1, PT ;  /* 0x000000010200780c */ /* 0x000fc80003f05270 */
[----:B---3--:R-:W-:-:S04]  /*29b0*/  SHF.R.U32.HI R3, RZ, R6, R3 ;  /* 0x00000006ff037219 */ /* 0x008fc80000011603 */
[----:B------:R-:W-:Y:S02]  /*29c0*/  SEL R3, R9, R3, !P0 ;  /* 0x0000000309037207 */ /* 0x000fe40004000000 */
[----:B----4-:R-:W-:-:S04]  /*29d0*/  ISETP.NE.AND P1, PT, R7, 0x1, PT ;  /* 0x000000010700780c */ /* 0x010fc80003f25270 */
[----:B------:R-:W-:-:S05]  /*29e0*/  SEL R4, R10, R4, !P1 ;  /* 0x000000040a047207 */ /* 0x000fca0004800000 */
[----:B------:R-:W-:Y:S02]  /*29f0*/  IMAD.IADD R5, R3, 0x1, -R4 ;  /* 0x0000000103057824 */ /* 0x000fe400078e0a04 */
[----:B------:R-:W-:Y:S02]  /*2a00*/  IMAD.IADD R3, R4, 0x1, -R3 ;  /* 0x0000000104037824 */ /* 0x000fe400078e0a03 */
[----:B------:R-:W-:Y:S02]  /*2a10*/  IMAD R10, R5, R7, R10 ;  /* 0x00000007050a7224 */ /* 0x000fe400078e020a */
[----:B------:R-:W-:-:S07]  /*2a20*/  IMAD R9, R3, R2, R9 ;  /* 0x0000000203097224 */ /* 0x000fce00078e0209 */
.L_x_46:
[----:B------:R-:W-:Y:S01]  /*2a30*/  VIADD R14, R14, 0x1 ;  /* 0x000000010e0e7836 */ /* 0x000fe20000000000 */
[----:B------:R-:W-:Y:S01]  /*2a40*/  PLOP3.LUT P1, PT, PT, PT, PT, 0x80, 0x8 ;  /* 0x000000000008781c */ /* 0x000fe20003f2f070 */
[----:B------:R-:W-:Y:S02]  /*2a50*/  IMAD.IADD R2, R10, 0x1, R87 ;  /* 0x000000010a027824 */ /* 0x000fe400078e0257 */
[----:B------:R-:W-:Y:S01]  /*2a60*/  IMAD.IADD R3, R9, 0x1, R86 ;  /* 0x0000000109037824 */ /* 0x000fe200078e0256 */
[----:B------:R-:W-:Y:S02]  /*2a70*/  ISETP.NE.AND P0, PT, R14, 0x2, PT ;  /* 0x000000020e00780c */ /* 0x000fe40003f05270 */
[----:B------:R-:W-:Y:S02]  /*2a80*/  R2UR UR27, R2 ;  /* 0x00000000021b72ca */ /* 0x000fe400000e0000 */
[----:B------:R-:W-:Y:S02]  /*2a90*/  SEL R2, RZ, 0x1, P0 ;  /* 0x00000001ff027807 */ /* 0x000fe40000000000 */
[----:B------:R-:W-:-:S02]  /*2aa0*/  R2UR UR11, R3 ;  /* 0x00000000030b72ca */ /* 0x000fc400000e0000 */
[----:B------:R-:W-:Y:S02]  /*2ab0*/  LOP3.LUT R13, R13, R2, RZ, 0x3c, !PT ;  /* 0x000000020d0d7212 */ /* 0x000fe400078e3cff */
[----:B------:R-:W-:Y:S01]  /*2ac0*/  SEL R14, R14, RZ, P0 ;  /* 0x000000ff0e0e7207 */ /* 0x000fe20000000000 */
[----:B------:R-:W-:Y:S10]  /*2ad0*/  @P2 BRA `(.L_x_47) ;  /* 0xffffffec00c82947 */ /* 0x000ff4000383ffff */
[----:B------:R-:W-:Y:S01]  /*2ae0*/  UIADD3 UR6, UPT, UPT, UR6, 0xa8, URZ ;  /* 0x000000a806067890 */ /* 0x000fe2000fffe0ff */
[----:B------:R-:W-:-:S03]  /*2af0*/  SHF.L.U32 R2, R15, 0x1f, RZ ;  /* 0x0000001f0f027819 */ /* 0x000fc600000006ff */
[----:B------:R-:W-:-:S09]  /*2b00*/  ULEA UR4, UR15, UR6, 0x3 ;  /* 0x000000060f047291 */ /* 0x000fd2000f8e18ff */
[----:B------:R-:W1:Y:S02]  /*2b10*/  SYNCS.PHASECHK.TRANS64.TRYWAIT P0, [UR4], R2 ;  /* 0x00000002ff0075a7 */ /* 0x000e640008001104 */
[----:B-1----:R-:W-:Y:S05]  /*2b20*/  @!P0 BRA `(.L_x_48) ;  /* 0x0000007000d08947 */ /* 0x002fea0003800000 */
.L_x_163:
[----:B------:R-:W-:-:S04]  /*2b30*/  UIADD3 UR5, UPT, UPT, UR15, 0x1, URZ ;  /* 0x000000010f057890 */ /* 0x000fc8000fffe0ff */
[----:B------:R-:W-:-:S04]  /*2b40*/  UISETP.NE.AND UP0, UPT, UR5, 0x15, UPT ;  /* 0x000000150500788c */ /* 0x000fc8000bf05270 */
[----:B------:R-:W-:Y:S02]  /*2b50*/  USEL UR7, URZ, 0x1, UP0 ;  /* 0x00000001ff077887 */ /* 0x000fe40008000000 */
[----:B------:R-:W-:-:S04]  /*2b60*/  USEL UR5, UR5, URZ, UP0 ;  /* 0x000000ff05057287 */ /* 0x000fc80008000000 */
[----:B------:R-:W-:Y:S01]  /*2b70*/  ULEA UR4, UR5, UR6, 0x3 ;  /* 0x0000000605047291 */ /* 0x000fe2000f8e18ff */
[----:B-1----:R-:W-:-:S04]  /*2b80*/  LOP3.LUT R2, R15, UR7, RZ, 0x3c, !PT ;  /* 0x000000070f027c12 */ /* 0x002fc8000f8e3cff */
[----:B------:R-:W-:-:S04]  /*2b90*/  SHF.L.U32 R3, R2, 0x1f, RZ ;  /* 0x0000001f02037819 */ /* 0x000fc800000006ff */
[----:B------:R-:W1:Y:S02]  /*2ba0*/  SYNCS.PHASECHK.TRANS64.TRYWAIT P0, [UR4], R3 ;  /* 0x00000003ff0075a7 */ /* 0x000e640008001104 */
[----:B-1----:R-:W-:Y:S05]  /*2bb0*/  @!P0 BRA `(.L_x_49) ;  /* 0x0000007000c48947 */ /* 0x002fea0003800000 */
.L_x_165:
[----:B------:R-:W-:-:S04]  /*2bc0*/  UIADD3 UR5, UPT, UPT, UR5, 0x1, URZ ;  /* 0x0000000105057890 */ /* 0x000fc8000fffe0ff */
[----:B------:R-:W-:-:S04]  /*2bd0*/  UISETP.NE.AND UP0, UPT, UR5, 0x15, UPT ;  /* 0x000000150500788c */ /* 0x000fc8000bf05270 */
[----:B------:R-:W-:Y:S02]  /*2be0*/  USEL UR7, URZ, 0x1, UP0 ;  /* 0x00000001ff077887 */ /* 0x000fe40008000000 */
[----:B------:R-:W-:-:S04]  /*2bf0*/  USEL UR5, UR5, URZ, UP0 ;  /* 0x000000ff05057287 */ /* 0x000fc80008000000 */
[----:B------:R-:W-:Y:S01]  /*2c00*/  ULEA UR4, UR5, UR6, 0x3 ;  /* 0x0000000605047291 */ /* 0x000fe2000f8e18ff */
[----:B------:R-:W-:-:S04]  /*2c10*/  LOP3.LUT R2, R2, UR7, RZ, 0x3c, !PT ;  /* 0x0000000702027c12 */ /* 0x000fc8000f8e3cff */
[----:B-1----:R-:W-:-:S04]  /*2c20*/  SHF.L.U32 R3, R2, 0x1f, RZ ;  /* 0x0000001f02037819 */ /* 0x002fc800000006ff */
[----:B------:R-:W1:Y:S02]  /*2c30*/  SYNCS.PHASECHK.TRANS64.TRYWAIT P0, [UR4], R3 ;  /* 0x00000003ff0075a7 */ /* 0x000e640008001104 */
[----:B-1----:R-:W-:Y:S05]  /*2c40*/  @!P0 BRA `(.L_x_50) ;  /* 0x0000007000b88947 */ /* 0x002fea0003800000 */
.L_x_167:
        /* <DEDUP_REMOVED lines=9> */
.L_x_169:
        /* <DEDUP_REMOVED lines=9> */
.L_x_171:
        /* <DEDUP_REMOVED lines=9> */
.L_x_173:
        /* <DEDUP_REMOVED lines=9> */
.L_x_175:
        /* <DEDUP_REMOVED lines=9> */
.L_x_177:
        /* <DEDUP_REMOVED lines=9> */
.L_x_179:
        /* <DEDUP_REMOVED lines=9> */
.L_x_181:
        /* <DEDUP_REMOVED lines=9> */
.L_x_183:
        /* <DEDUP_REMOVED lines=9> */
.L_x_185:
        /* <DEDUP_REMOVED lines=9> */
.L_x_187:
        /* <DEDUP_REMOVED lines=9> */
.L_x_189:
        /* <DEDUP_REMOVED lines=9> */
.L_x_191:
        /* <DEDUP_REMOVED lines=9> */
.L_x_193:
        /* <DEDUP_REMOVED lines=9> */
.L_x_195:
        /* <DEDUP_REMOVED lines=9> */
.L_x_197:
        /* <DEDUP_REMOVED lines=9> */
.L_x_199:
        /* <DEDUP_REMOVED lines=9> */
.L_x_201:
[----:B------:R-:W-:-:S04]  /*35e0*/  UIADD3 UR5, UPT, UPT, UR5, 0x1, URZ ;  /* 0x0000000105057890 */ /* 0x000fc8000fffe0ff */
[----:B------:R-:W-:-:S04]  /*35f0*/  UISETP.NE.AND UP0, UPT, UR5, 0x15, UPT ;  /* 0x000000150500788c */ /* 0x000fc8000bf05270 */
[----:B------:R-:W-:Y:S02]  /*3600*/  USEL UR4, URZ, 0x1, UP0 ;  /* 0x00000001ff047887 */ /* 0x000fe40008000000 */
[----:B------:R-:W-:-:S04]  /*3610*/  USEL UR5, UR5, URZ, UP0 ;  /* 0x000000ff05057287 */ /* 0x000fc80008000000 */
[----:B------:R-:W-:Y:S01]  /*3620*/  ULEA UR5, UR5, UR6, 0x3 ;  /* 0x0000000605057291 */ /* 0x000fe2000f8e18ff */
[----:B------:R-:W-:-:S04]  /*3630*/  LOP3.LUT R2, R2, UR4, RZ, 0x3c, !PT ;  /* 0x0000000402027c12 */ /* 0x000fc8000f8e3cff */
[----:B------:R-:W-:Y:S01]  /*3640*/  SHF.L.U32 R2, R2, 0x1f, RZ ;  /* 0x0000001f02027819 */ /* 0x000fe200000006ff */
[----:B-1--4-:R-:W-:-:S07]  /*3650*/  IMAD.U32 R0, RZ, RZ, UR5 ;  /* 0x00000005ff007e24 */ /* 0x012fce000f8e00ff */
.L_x_68:
[----:B-1----:R1:W2:Y:S02]  /*3660*/  SYNCS.PHASECHK.TRANS64.TRYWAIT P0, [R0+URZ], R2 ;  /* 0x00000002000075a7 */ /* 0x0022a400080011ff */
[----:B--2---:R-:W-:Y:S05]  /*3670*/  @!P0 NANOSLEEP.SYNCS 0x989680 ;  /* 0x009896800000895d */ /* 0x004fea0003900000 */
[----:B------:R-:W2:Y:S02]  /*3680*/  @!P0 SYNCS.PHASECHK.TRANS64 P0, [R0+URZ], R2 ;  /* 0x00000002000085a7 */ /* 0x000ea400080010ff */
[----:B--2---:R-:W-:Y:S05]  /*3690*/  @P0 EXIT ;  /* 0x000000000000094d */ /* 0x004fea0003800000 */
[----:B------:R-:W-:Y:S05]  /*36a0*/  BRA `(.L_x_68) ;  /* 0xfffffffc00ec7947 */ /* 0x000fea000383ffff */
.L_x_23:
[----:B------:R-:W-:-:S04]  /*36b0*/  UISETP.NE.AND UP0, UPT, UR45, URZ, UPT ;  /* 0x000000ff2d00728c */ /* 0x000fc8000bf05270 */
[----:B------:R-:W-:-:S09]  /*36c0*/  UISETP.NE.OR UP0, UPT, UR10, 0x1, UP0 ;  /* 0x000000010a00788c */ /* 0x000fd20008705670 */
[----:B------:R-:W-:Y:S05]  /*36d0*/  BRA.U UP0, `(.L_x_69) ;  /* 0x0000000500487547 */ /* 0x000fea000b800000 */
[----:B------:R-:W-:Y:S01]  /*36e0*/  ISETP.GE.U32.AND P2, PT, R2, 0x4, PT ;  /* 0x000000040200780c */ /* 0x000fe20003f46070 */
[----:B------:R-:W-:Y:S01]  /*36f0*/  IMAD.MOV.U32 R12, RZ, RZ, 0x1 ;  /* 0x00000001ff0c7424 */ /* 0x000fe200078e00ff */
[----:B------:R-:W-:Y:S02]  /*3700*/  CS2R R10, SRZ ;  /* 0x00000000000a7805 */ /* 0x000fe4000001ff00 */
[----:B------:R-:W-:Y:S01]  /*3710*/  CS2R R8, SRZ ;  /* 0x0000000000087805 */ /* 0x000fe2000001ff00 */
[----:B------:R-:W-:Y:S01]  /*3720*/  UMOV UR4, 0x400 ;  /* 0x0000040000047882 */ /* 0x000fe20000000000 */
[----:B------:R-:W-:Y:S01]  /*3730*/  UMOV UR6, URZ ;  /* 0x000000ff00067c82 */ /* 0x000fe20008000000 */
[----:B------:R-:W-:-:S12]  /*3740*/  ULEA UR45, UR45, UR4, 0x18 ;  /* 0x000000042d2d7291 */ /* 0x000fd8000f8ec0ff */
.L_x_73:
[----:B------:R-:W-:Y:S02]  /*3750*/  LEA R0, R8, UR45, 0x3 ;  /* 0x0000002d08007c11 */ /* 0x000fe4000f8e18ff */
[----:B------:R-:W-:-:S03]  /*3760*/  SHF.L.U32 R4, R9, 0x1f, RZ ;  /* 0x0000001f09047819 */ /* 0x000fc600000006ff */
[----:B------:R-:W-:Y:S01]  /*3770*/  VIADD R5, R0, 0x1f0 ;  /* 0x000001f000057836 */ /* 0x000fe20000000000 */
[----:B------:R-:W1:Y:S02]  /*3780*/  SYNCS.PHASECHK.TRANS64.TRYWAIT P0, [R0+URZ+0x1e0], R4 ;  /* 0x0001e004000075a7 */ /* 0x000e6400080011ff */
[----:B-1----:R-:W-:Y:S05]  /*3790*/  @!P0 BRA `(.L_x_70) ;  /* 0x0000006c00948947 */ /* 0x002fea0003800000 */
.L_x_202:
[----:B------:R-:W-:Y:S01]  /*37a0*/  ULEA UR5, UR6, UR45, 0x3 ;  /* 0x0000002d06057291 */ /* 0x000fe2000f8e18ff */
[----:B-1----:R-:W-:Y:S01]  /*37b0*/  PRMT R0, RZ, 0x654, R5 ;  /* 0x00000654ff007816 */ /* 0x002fe20000000005 */
[----:B------:R-:W-:Y:S01]  /*37c0*/  @!P2 IMAD.MOV.U32 R4, RZ, RZ, 0x10 ;  /* 0x00000010ff04a424 */ /* 0x000fe200078e00ff */
[----:B------:R-:W-:Y:S01]  /*37d0*/  SHF.L.U32 R5, R12, 0x1f, RZ ;  /* 0x0000001f0c057819 */ /* 0x000fe200000006ff */
[----:B------:R-:W-:Y:S01]  /*37e0*/  UIADD3 UR4, UPT, UPT, UR5, 0x1a0, URZ ;  /* 0x000001a005047890 */ /* 0x000fe2000fffe0ff */
[----:B------:R1:W-:Y:S05]  /*37f0*/  SYNCS.ARRIVE.TRANS64.RED.A1T0 RZ, [R0+URZ], RZ ;  /* 0x000000ff00ff79a7 */ /* 0x0003ea00081004ff */
[----:B------:R-:W-:Y:S01]  /*3800*/  IMAD.U32 R6, RZ, RZ, UR4 ;  /* 0x00000004ff067e24 */ /* 0x000fe2000f8e00ff */
[----:B------:R-:W3:Y:S04]  /*3810*/  SYNCS.PHASECHK.TRANS64.TRYWAIT P0, [UR5+0x1b0], R5 ;  /* 0x0001b005ff0075a7 */ /* 0x000ee80008001105 */
[----:B------:R-:W-:Y:S01]  /*3820*/  PRMT R6, R2, 0x654, R6 ;  /* 0x0000065402067816 */ /* 0x000fe20000000006 */
[----:B-1-3--:R-:W-:Y:S06]  /*3830*/  @!P0 BRA `(.L_x_71) ;  /* 0x0000006c00808947 */ /* 0x00afec0003800000 */
.L_x_204:
[----:B------:R-:W-:Y:S01]  /*3840*/  ULEA UR4, UR6, UR45, 0x4 ;  /* 0x0000002d06047291 */ /* 0x000fe2000f8e20ff */
[----:B------:R-:W-:Y:S01]  /*3850*/  SEL R3, R6, R3, !P2 ;  /* 0x0000000306037207 */ /* 0x000fe20005000000 */
[----:B------:R-:W-:Y:S01]  /*3860*/  UIADD3 UR5, UPT, UPT, UR5, 0x1a0, URZ ;  /* 0x000001a005057890 */ /* 0x000fe2000fffe0ff */
[----:B-1----:R-:W-:Y:S01]  /*3870*/  LEA R0, R11, UR45, 0x3 ;  /* 0x0000002d0b007c11 */ /* 0x002fe2000f8e18ff */
[----:B------:R-:W-:Y:S01]  /*3880*/  UIADD3 UR4, UPT, UPT, UR4, 0x210, URZ ;  /* 0x0000021004047890 */ /* 0x000fe2000fffe0ff */
[----:B------:R1:W-:Y:S01]  /*3890*/  @!P2 SYNCS.ARRIVE.TRANS64.RED RZ, [R3+URZ], R4 ;  /* 0x0000000403ffa9a7 */ /* 0x0003e200080004ff */
[----:B------:R-:W-:Y:S01]  /*38a0*/  UIADD3 UR6, UPT, UPT, UR6, 0x1, URZ ;  /* 0x0000000106067890 */ /* 0x000fe2000fffe0ff */
[----:B------:R-:W-:-:S03]  /*38b0*/  VIADD R8, R8, 0x1 ;  /* 0x0000000108087836 */ /* 0x000fc60000000000 */
[----:B------:R-:W-:Y:S02]  /*38c0*/  UISETP.NE.AND UP0, UPT, UR6, 0x2, UPT ;  /* 0x000000020600788c */ /* 0x000fe4000bf05270 */
[----:B------:R-:W-:Y:S01]  /*38d0*/  ISETP.NE.AND P0, PT, R8, 0x2, PT ;  /* 0x000000020800780c */ /* 0x000fe20003f05270 */
[----:B------:R-:W-:Y:S06]  /*38e0*/  UGETNEXTWORKID.BROADCAST [UR4], [UR5] ;  /* 0x00000000040073ca */ /* 0x000fec0008000100 */
[----:B------:R-:W-:Y:S02]  /*38f0*/  USEL UR4, URZ, 0x1, UP0 ;  /* 0x00000001ff047887 */ /* 0x000fe40008000000 */
[----:B------:R-:W-:-:S04]  /*3900*/  USEL UR6, UR6, URZ, UP0 ;  /* 0x000000ff06067287 */ /* 0x000fc80008000000 */
[----:B------:R-:W-:Y:S02]  /*3910*/  LOP3.LUT R12, R12, UR4, RZ, 0x3c, !PT ;  /* 0x000000040c0c7c12 */ /* 0x000fe4000f8e3cff */
[----:B-1----:R-:W-:-:S04]  /*3920*/  SHF.L.U32 R4, R10, 0x1f, RZ ;  /* 0x0000001f0a047819 */ /* 0x002fc800000006ff */
[----:B------:R-:W1:Y:S02]  /*3930*/  SYNCS.PHASECHK.TRANS64.TRYWAIT P1, [R0+URZ+0x1a0], R4 ;  /* 0x0001a004000075a7 */ /* 0x000e6400080211ff */
[----:B-1----:R-:W-:Y:S05]  /*3940*/  @!P1 BRA `(.L_x_72) ;  /* 0x0000006c00549947 */ /* 0x002fea0003800000 */
.L_x_205:
[C---:B-1----:R-:W-:Y:S01]  /*3950*/  LEA R4, R11.reuse, UR45, 0x4 ;  /* 0x0000002d0b047c11 */ /* 0x042fe2000f8e20ff */
[----:B------:R-:W-:Y:S01]  /*3960*/  VIADD R0, R0, 0x1b0 ;  /* 0x000001b000007836 */ /* 0x000fe20000000000 */
[----:B------:R-:W-:Y:S01]  /*3970*/  SEL R8, R8, RZ, P0 ;  /* 0x000000ff08087207 */ /* 0x000fe20000000000 */
[----:B------:R-:W-:-:S03]  /*3980*/  VIADD R11, R11, 0x1 ;  /* 0x000000010b0b7836 */ /* 0x000fc60000000000 */
[----:B------:R-:W1:Y:S01]  /*3990*/  LDS.128 R4, [R4+0x210] ;  /* 0x0002100004047984 */ /* 0x000e620000000c00 */
[----:B------:R-:W-:Y:S02]  /*39a0*/  PRMT R0, RZ, 0x654, R0 ;  /* 0x00000654ff007816 */ /* 0x000fe40000000000 */
[C---:B------:R-:W-:Y:S01]  /*39b0*/  ISETP.NE.AND P1, PT, R11.reuse, 0x2, PT ;  /* 0x000000020b00780c */ /* 0x040fe20003f25270 */
[----:B------:R-:W-:Y:S01]  /*39c0*/  @!PT LDS RZ, [RZ] ;  /* 0x00000000fffff984 */ /* 0x000fe20000000800 */
[----:B------:R-:W-:Y:S01]  /*39d0*/  @!PT LDS RZ, [RZ] ;  /* 0x00000000fffff984 */ /* 0x000fe20000000800 */
[----:B------:R-:W-:Y:S01]  /*39e0*/  @!PT LDS RZ, [RZ] ;  /* 0x00000000fffff984 */ /* 0x000fe20000000800 */
[----:B------:R-:W-:Y:S01]  /*39f0*/  @!PT LDS RZ, [RZ] ;  /* 0x00000000fffff984 */ /* 0x000fe20000000800 */
[----:B------:R3:W-:Y:S06]  /*3a00*/  MEMBAR.ALL.CTA ;  /* 0x0000000000007992 */ /* 0x0007ec0000008000 */
[----:B---3--:R-:W3:Y:S01]  /*3a10*/  FENCE.VIEW.ASYNC.S ;  /* 0x00000000000073c6 */ /* 0x008ee20000000000 */
[----:B------:R-:W-:Y:S01]  /*3a20*/  SEL R11, R11, RZ, P1 ;  /* 0x000000ff0b0b7207 */ /* 0x000fe20000800000 */
[----:B---3--:R3:W-:Y:S01]  /*3a30*/  SYNCS.ARRIVE.TRANS64.RED.A1T0 RZ, [R0+URZ], RZ ;  /* 0x000000ff00ff79a7 */ /* 0x0087e200081004ff */
[----:B-1----:R-:W-:-:S02]  /*3a40*/  LOP3.LUT P3, RZ, R6, 0x1, RZ, 0xc0, !PT ;  /* 0x0000000106ff7812 */ /* 0x002fc4000786c0ff */
[----:B------:R-:W-:-:S04]  /*3a50*/  SEL R4, RZ, 0x1, P1 ;  /* 0x00000001ff047807 */ /* 0x000fc80000800000 */
[----:B------:R-:W-:Y:S02]  /*3a60*/  LOP3.LUT R10, R10, R4, RZ, 0x3c, !PT ;  /* 0x000000040a0a7212 */ /* 0x000fe400078e3cff */
[----:B---3--:R-:W-:-:S04]  /*3a70*/  SEL R0, RZ, 0x1, P0 ;  /* 0x00000001ff007807 */ /* 0x008fc80000000000 */
[----:B------:R-:W-:Y:S01]  /*3a80*/  LOP3.LUT R9, R9, R0, RZ, 0x3c, !PT ;  /* 0x0000000009097212 */ /* 0x000fe200078e3cff */
[----:B------:R-:W-:Y:S06]  /*3a90*/  @P3 BRA `(.L_x_73) ;  /* 0xfffffffc002c3947 */ /* 0x000fec000383ffff */
[----:B------:R-:W-:Y:S01]  /*3aa0*/  ULEA UR5, UR6, UR45, 0x3 ;  /* 0x0000002d06057291 */ /* 0x000fe2000f8e18ff */
[----:B------:R-:W-:-:S08]  /*3ab0*/  SHF.L.U32 R2, R12, 0x1f, RZ ;  /* 0x0000001f0c027819 */ /* 0x000fd000000006ff */
[----:B------:R-:W1:Y:S02]  /*3ac0*/  SYNCS.PHASECHK.TRANS64 P0, [UR5+0x1b0], R2 ;  /* 0x0001b002ff0075a7 */ /* 0x000e640008001005 */
[----:B-1----:R-:W-:Y:S05]  /*3ad0*/  @P0 BRA `(.L_x_74) ;  /* 0x0000000000080947 */ /* 0x002fea0003800000 */
[----:B------:R-:W1:Y:S02]  /*3ae0*/  SYNCS.PHASECHK.TRANS64.TRYWAIT P0, [UR5+0x1b0], R2 ;  /* 0x0001b002ff0075a7 */ /* 0x000e640008001105 */
[----:B-1----:R-:W-:Y:S05]  /*3af0*/  @!P0 BRA `(.L_x_75) ;  /* 0x0000006800fc8947 */ /* 0x002fea0003800000 */
.L_x_74:
[----:B------:R-:W-:-:S04]  /*3b00*/  UIADD3 UR4, UPT, UPT, UR6, 0x1, URZ ;  /* 0x0000000106047890 */ /* 0x000fc8000fffe0ff */
[----:B------:R-:W-:-:S04]  /*3b10*/  UISETP.NE.AND UP0, UPT, UR4, 0x2, UPT ;  /* 0x000000020400788c */ /* 0x000fc8000bf05270 */
[----:B------:R-:W-:Y:S02]  /*3b20*/  USEL UR7, URZ, 0x1, UP0 ;  /* 0x00000001ff077887 */ /* 0x000fe40008000000 */
[----:B------:R-:W-:-:S04]  /*3b30*/  USEL UR4, UR4, URZ, UP0 ;  /* 0x000000ff04047287 */ /* 0x000fc80008000000 */
[----:B------:R-:W-:Y:S01]  /*3b40*/  ULEA UR4, UR4, UR45, 0x3 ;  /* 0x0000002d04047291 */ /* 0x000fe2000f8e18ff */
[----:B-1----:R-:W-:-:S04]  /*3b50*/  LOP3.LUT R2, R12, UR7, RZ, 0x3c, !PT ;  /* 0x000000070c027c12 */ /* 0x002fc8000f8e3cff */
[----:B------:R-:W-:-:S04]  /*3b60*/  SHF.L.U32 R0, R2, 0x1f, RZ ;  /* 0x0000001f02007819 */ /* 0x000fc800000006ff */
[----:B------:R-:W1:Y:S02]  /*3b70*/  SYNCS.PHASECHK.TRANS64 P0, [UR4+0x1b0], R0 ;  /* 0x0001b000ff0075a7 */ /* 0x000e640008001004 */
[----:B-1----:R-:W-:Y:S05]  /*3b80*/  @P0 EXIT ;  /* 0x000000000000094d */ /* 0x002fea0003800000 */
[----:B------:R-:W-:Y:S02]  /*3b90*/  SHF.L.U32 R2, R2, 0x1f, RZ ;  /* 0x0000001f02027819 */ /* 0x000fe400000006ff */
[----:B------:R-:W-:-:S07]  /*3ba0*/  MOV R0, UR4 ;  /* 0x0000000400007c02 */ /* 0x000fce0008000f00 */
.L_x_76:
[----:B-1----:R1:W3:Y:S02]  /*3bb0*/  SYNCS.PHASECHK.TRANS64.TRYWAIT P0, [R0+URZ+0x1b0], R2 ;  /* 0x0001b002000075a7 */ /* 0x0022e400080011ff */
[----:B---3--:R-:W-:Y:S05]  /*3bc0*/  @!P0 NANOSLEEP.SYNCS 0x989680 ;  /* 0x009896800000895d */ /* 0x008fea0003900000 */
[----:B------:R-:W3:Y:S02]  /*3bd0*/  @!P0 SYNCS.PHASECHK.TRANS64 P0, [R0+URZ+0x1b0], R2 ;  /* 0x0001b002000085a7 */ /* 0x000ee400080010ff */
[----:B---3--:R-:W-:Y:S05]  /*3be0*/  @P0 EXIT ;  /* 0x000000000000094d */ /* 0x008fea0003800000 */
[----:B------:R-:W-:Y:S05]  /*3bf0*/  BRA `(.L_x_76) ;  /* 0xfffffffc00ec7947 */ /* 0x000fea000383ffff */
.L_x_69:
[----:B------:R-:W-:Y:S05]  /*3c00*/  BRA.U UP4, `(.L_x_77) ;  /* 0x0000000d047c7547 */ /* 0x000fea000b800000 */
[----:B------:R-:W-:Y:S01]  /*3c10*/  UMOV UR4, 0x40 ;  /* 0x0000004000047882 */ /* 0x000fe20000000000 */
[----:B------:R-:W-:Y:S01]  /*3c20*/  NOP ;  /* 0x0000000000007918 */ /* 0x000fe20000000000 */
[----:B------:R-:W-:Y:S01]  /*3c30*/  ULEA UR4, UR45, UR4, 0x18 ;  /* 0x000000042d047291 */ /* 0x000fe2000f8ec0ff */
[----:B------:R-:W-:Y:S02]  /*3c40*/  UMOV UR5, 0x400 ;  /* 0x0000040000057882 */ /* 0x000fe40000000000 */
[----:B------:R-:W-:-:S06]  /*3c50*/  ULEA UR45, UR45, UR5, 0x18 ;  /* 0x000000052d2d7291 */ /* 0x000fcc000f8ec0ff */
[----:B------:R-:W1:Y:S02]  /*3c60*/  LDS.U8 R2, [UR4+0x1c] ;  /* 0x00001c04ff027984 */ /* 0x000e640008000000 */
[----:B-1----:R-:W-:-:S13]  /*3c70*/  ISETP.NE.AND P0, PT, R2, RZ, PT ;  /* 0x000000ff0200720c */ /* 0x002fda0003f05270 */
[----:B------:R-:W-:Y:S05]  /*3c80*/  @P0 BRA `(.L_x_78) ;  /* 0x0000000000580947 */ /* 0x000fea0003800000 */
[----:B------:R-:W-:-:S13]  /*3c90*/  ELECT P0, URZ, PT ;  /* 0x0000000000ff782f */ /* 0x000fda0003800000 */
[----:B------:R-:W-:Y:S05]  /*3ca0*/  @!P0 BRA `(.L_x_79) ;  /* 0x0000000000608947 */ /* 0x000fea0003800000 */
[----:B------:R-:W-:Y:S01]  /*3cb0*/  UMOV UR5, 0x10 ;  /* 0x0000001000057882 */ /* 0x000fe20000000000 */
[----:B------:R-:W-:Y:S01]  /*3cc0*/  HFMA2 R2, -RZ, RZ, 0, 5.9604644775390625e-08 ;  /* 0x00000001ff027431 */ /* 0x000fe200000001ff */
[----:B------:R-:W-:-:S03]  /*3cd0*/  MOV R3, 0xffff ;  /* 0x0000ffff00037802 */ /* 0x000fc60000000f00 */
[----:B------:R-:W-:Y:S04]  /*3ce0*/  DEPBAR.LE SB1, 0x36 ;  /* 0x00009d800000791a */ /* 0x000fe80000000000 */
[----:B------:R-:W1:Y:S02]  /*3cf0*/  UTCATOMSWS.FIND_AND_SET.ALIGN UP0, UR5, UR5 ;  /* 0x00000005000575e3 */ /* 0x000e640008000800 */
[----:B-1----:R-:W-:Y:S01]  /*3d00*/  MOV R4, UR5 ;  /* 0x0000000500047c02 */ /* 0x002fe20008000f00 */
[----:B------:R-:W-:Y:S06]  /*3d10*/  BRA.U UP0, `(.L_x_80) ;  /* 0x0000000100187547 */ /* 0x000fec000b800000 */
.L_x_81:
[----:B------:R-:W-:Y:S05]  /*3d20*/  NANOSLEEP 0x64 ;  /* 0x000000640000795d */ /* 0x000fea0003800000 */
[----:B------:R-:W-:-:S05]  /*3d30*/  UMOV UR5, 0x10 ;  /* 0x0000001000057882 */ /* 0x000fca0000000000 */
[----:B------:R-:W-:Y:S04]  /*3d40*/  DEPBAR.LE SB1, 0x36 ;  /* 0x00009d800000791a */ /* 0x000fe80000000000 */
[----:B------:R-:W1:Y:S02]  /*3d50*/  UTCATOMSWS.FIND_AND_SET.ALIGN UP0, UR5, UR5 ;  /* 0x00000005000575e3 */ /* 0x000e640008000800 */
[----:B-1----:R-:W-:Y:S01]  /*3d60*/  MOV R4, UR5 ;  /* 0x0000000500047c02 */ /* 0x002fe20008000f00 */
[----:B------:R-:W-:Y:S05]  /*3d70*/  BRA.U !UP0, `(.L_x_81) ;  /* 0xfffffffd08e87547 */ /* 0x000fea000b83ffff */
.L_x_80:
[-C--:B------:R-:W-:Y:S02]  /*3d80*/  SHF.L.U32 R3, R3, R4.reuse, RZ ;  /* 0x0000000403037219 */ /* 0x080fe400000006ff */
[----:B------:R-:W-:Y:S01]  /*3d90*/  SHF.L.U32 R2, R2, R4, RZ ;  /* 0x0000000402027219 */ /* 0x000fe200000006ff */
[----:B------:R-:W-:Y:S02]  /*3da0*/  IMAD.SHL.U32 R4, R4, 0x20, RZ ;  /* 0x0000002004047824 */ /* 0x000fe400078e00ff */
[----:B------:R1:W-:Y:S04]  /*3db0*/  ATOMS.OR RZ, [UR4+0x14], R3 ;  /* 0x00001403ffff798c */ /* 0x0003e8000b000004 */
[----:B------:R1:W-:Y:S04]  /*3dc0*/  ATOMS.OR RZ, [UR4+0x18], R2 ;  /* 0x00001802ffff798c */ /* 0x0003e8000b000004 */
[----:B------:R1:W-:Y:S01]  /*3dd0*/  STS [UR45+0x230], R4 ;  /* 0x00023004ff007988 */ /* 0x0003e2000800082d */
[----:B------:R-:W-:Y:S05]  /*3de0*/  BRA `(.L_x_79) ;  /* 0x0000000000107947 */ /* 0x000fea0003800000 */
.L_x_78:
[----:B------:R-:W-:-:S05]  /*3df0*/  MOV R2, 0xffffffff ;  /* 0xffffffff00027802 */ /* 0x000fca0000000f00 */
[----:B------:R1:W-:Y:S02]  /*3e00*/  STS [UR45+0x230], R2 ;  /* 0x00023002ff007988 */ /* 0x0003e4000800082d */
[----:B-1----:R-:W-:Y:S02]  /*3e10*/  MOV R2, 0x3e30 ;  /* 0x00003e3000027802 */ /* 0x002fe40000000f00 */
[----:B--2--5:R-:W-:Y:S05]  /*3e20*/  CALL.REL.NOINC `($__internal_1_$__cuda_sm10x_tcgen05_guardrail_trap_phase_invalid_during_alloc) ;  /* 0x0000007000187944 */ /* 0x024fea0003c00000 */
.L_x_79:
[----:B------:R-:W-:Y:S05]  /*3e30*/  WARPSYNC.ALL ;  /* 0x0000000000007948 */ /* 0x000fea0003800000 */
[----:B------:R-:W3:Y:S01]  /*3e40*/  S2UR UR7, SR_CgaCtaId ;  /* 0x00000000000779c3 */ /* 0x000ee20000008800 */
[----:B------:R-:W-:Y:S01]  /*3e50*/  UMOV UR4, 0x400 ;  /* 0x0000040000047882 */ /* 0x000fe20000000000 */
[----:B------:R-:W-:-:S06]  /*3e60*/  NOP ;  /* 0x0000000000007918 */ /* 0x000fcc0000000000 */
[----:B------:R-:W-:Y:S06]  /*3e70*/  BAR.ARV 0x6, 0xa0 ;  /* 0x0182800000007b1d */ /* 0x000fec0000002000 */
[----:B------:R-:W4:Y:S01]  /*3e80*/  LDCU UR8, c[0x0][0x38c] ;  /* 0x00007180ff0877ac */ /* 0x000f220008000800 */
[----:B------:R-:W-:Y:S01]  /*3e90*/  LOP3.LUT R0, R0, 0xffff, RZ, 0xc0, !PT ;  /* 0x0000ffff00007812 */ /* 0x000fe200078ec0ff */
[----:B------:R-:W-:Y:S01]  /*3ea0*/  IMAD.MOV.U32 R11, RZ, RZ, 0x1 ;  /* 0x00000001ff0b7424 */ /* 0x000fe200078e00ff */
[----:B------:R-:W-:Y:S01]  /*3eb0*/  CS2R R8, SRZ ;  /* 0x0000000000087805 */ /* 0x000fe2000001ff00 */
[----:B------:R-:W-:Y:S01]  /*3ec0*/  IMAD.MOV.U32 R10, RZ, RZ, RZ ;  /* 0x000000ffff0a7224 */ /* 0x000fe200078e00ff */
[----:B------:R-:W-:Y:S01]  /*3ed0*/  R2UR UR11, R0 ;  /* 0x00000000000b72ca */ /* 0x000fe200000e0000 */
[----:B------:R-:W-:Y:S01]  /*3ee0*/  UMOV UR22, URZ ;  /* 0x000000ff00167c82 */ /* 0x000fe20008000000 */
[----:B------:R-:W-:Y:S01]  /*3ef0*/  UMOV UR21, URZ ;  /* 0x000000ff00157c82 */ /* 0x000fe20008000000 */
[----:B---3--:R-:W-:Y:S01]  /*3f00*/  ULEA UR7, UR7, UR4, 0x18 ;  /* 0x0000000407077291 */ /* 0x008fe2000f8ec0ff */
[----:B------:R-:W3:Y:S03]  /*3f10*/  LDCU UR4, c[0x0][0x38c] ;  /* 0x00007180ff0477ac */ /* 0x000ee60008000800 */
[----:B------:R-:W-:-:S02]  /*3f20*/  UIADD3 UR13, UPT, UPT, UR7, 0x8600, URZ ;  /* 0x00008600070d7890 */ /* 0x000fc4000fffe0ff */
[----:B------:R-:W-:-:S03]  /*3f30*/  UIADD3 UR14, UPT, UPT, UR7, 0x1d600, URZ ;  /* 0x0001d600070e7890 */ /* 0x000fc6000fffe0ff */
[----:B-1----:R-:W1:Y:S01]  /*3f40*/  LDS R2, [UR7+0x230] ;  /* 0x00023007ff027984 */ /* 0x002e620008000800 */
[----:B------:R-:W-:Y:S02]  /*3f50*/  UIADD3 UR15, UPT, UPT, UR7, 0x32600, URZ ;  /* 0x00032600070f7890 */ /* 0x000fe4000fffe0ff */
[----:B------:R-:W-:Y:S02]  /*3f60*/  UIADD3 UR16, UPT, UPT, UR7, 0x35000, URZ ;  /* 0x0003500007107890 */ /* 0x000fe4000fffe0ff */
[----:B------:R-:W-:Y:S02]  /*3f70*/  USHF.R.U32.HI UR13, URZ, 0x4, UR13 ;  /* 0x00000004ff0d7899 */ /* 0x000fe4000801160d */
[----:B------:R-:W-:Y:S02]  /*3f80*/  USHF.R.U32.HI UR14, URZ, 0x4, UR14 ;  /* 0x00000004ff0e7899 */ /* 0x000fe4000801160e */
[----:B------:R-:W-:Y:S02]  /*3f90*/  USHF.R.U32.HI UR15, URZ, 0x4, UR15 ;  /* 0x00000004ff0f7899 */ /* 0x000fe4000801160f */
[----:B---3--:R-:W-:-:S02]  /*3fa0*/  UIADD3 UR4, UPT, UPT, UR4, 0x3f, URZ ;  /* 0x0000003f04047890 */ /* 0x008fc4000fffe0ff */
[----:B------:R-:W-:Y:S02]  /*3fb0*/  USHF.R.U32.HI UR16, URZ, 0x4, UR16 ;  /* 0x00000004ff107899 */ /* 0x000fe40008011610 */
[----:B------:R-:W-:Y:S02]  /*3fc0*/  USHF.R.S32.HI UR6, URZ, 0x1f, UR4 ;  /* 0x0000001fff067899 */ /* 0x000fe40008011404 */
[----:B------:R-:W-:Y:S02]  /*3fd0*/  ULOP3.LUT UR13, UR13, 0x3fff, URZ, 0xc0, !UPT ;  /* 0x00003fff0d0d7892 */ /* 0x000fe4000f8ec0ff */
[----:B------:R-:W-:Y:S02]  /*3fe0*/  ULEA.HI UR6, UR6, UR4, URZ, 0x6 ;  /* 0x0000000406067291 */ /* 0x000fe4000f8f30ff */
[----:B------:R-:W-:Y:S02]  /*3ff0*/  ULOP3.LUT UR14, UR14, 0x3fff, URZ, 0xc0, !UPT ;  /* 0x00003fff0e0e7892 */ /* 0x000fe4000f8ec0ff */
[----:B------:R-:W-:-:S02]  /*4000*/  USHF.R.S32.HI UR6, URZ, 0x6, UR6 ;  /* 0x00000006ff067899 */ /* 0x000fc40008011406 */
[----:B------:R-:W-:Y:S02]  /*4010*/  ULOP3.LUT UR15, UR15, 0x3fff, URZ, 0xc0, !UPT ;  /* 0x00003fff0f0f7892 */ /* 0x000fe4000f8ec0ff */
[----:B------:R-:W-:Y:S02]  /*4020*/  UISETP.LT.AND UP0, UPT, UR6, 0x1, UPT ;  /* 0x000000010600788c */ /* 0x000fe4000bf01270 */
[----:B------:R-:W-:Y:S02]  /*4030*/  ULOP3.LUT UR16, UR16, 0x3fff, URZ, 0xc0, !UPT ;  /* 0x00003fff10107892 */ /* 0x000fe4000f8ec0ff */
[----:B------:R-:W-:Y:S02]  /*4040*/  USEL UR12, UR6, 0x1, !UP0 ;  /* 0x00000001060c7887 */ /* 0x000fe4000c000000 */
[----:B------:R-:W-:Y:S02]  /*4050*/  ULOP3.LUT UR13, UR13, 0x10000, URZ, 0xfc, !UPT ;  /* 0x000100000d0d7892 */ /* 0x000fe4000f8efcff */
[----:B------:R-:W-:-:S02]  /*4060*/  ULOP3.LUT UR14, UR14, 0x10000, URZ, 0xfc, !UPT ;  /* 0x000100000e0e7892 */ /* 0x000fc4000f8efcff */
[----:B------:R-:W-:Y:S02]  /*4070*/  ULOP3.LUT UR15, UR15, 0x10000, URZ, 0xfc, !UPT ;  /* 0x000100000f0f7892 */ /* 0x000fe4000f8efcff */
[----:B------:R-:W-:Y:S01]  /*4080*/  ULOP3.LUT UR16, UR16, 0x10000, URZ, 0xfc, !UPT ;  /* 0x0001000010107892 */ /* 0x000fe2000f8efcff */
[----:B-1----:R-:W-:Y:S01]  /*4090*/  R2UR UR23, R2 ;  /* 0x00000000021772ca */ /* 0x002fe200000e0000 */
[----:B------:R-:W-:Y:S02]  /*40a0*/  UIADD3 UR12, UPT, UPT, -UR12, URZ, URZ ;  /* 0x000000ff0c0c7290 */ /* 0x000fe4000fffe1ff */
[----:B----4-:R-:W-:-:S10]  /*40b0*/  UISETP.GE.AND UP3, UPT, UR8, 0x1, UPT ;  /* 0x000000010800788c */ /* 0x010fd4000bf66270 */
[----:B------:R-:W-:Y:S02]  /*40c0*/  UIADD3 UR5, UPT, UPT, UR23, 0x104, URZ ;  /* 0x0000010417057890 */ /* 0x000fe4000fffe0ff */
[----:B------:R-:W-:Y:S02]  /*40d0*/  UIADD3 UR4, UPT, UPT, UR23, 0x100, URZ ;  /* 0x0000010017047890 */ /* 0x000fe4000fffe0ff */
[----:B------:R-:W-:Y:S02]  /*40e0*/  USHF.R.U32.HI UR24, URZ, 0x1a, UR5 ;  /* 0x0000001aff187899 */ /* 0x000fe40008011605 */
[----:B------:R-:W-:Y:S02]  /*40f0*/  USHF.R.U32.HI UR25, URZ, 0x11, UR4 ;  /* 0x00000011ff197899 */ /* 0x000fe40008011604 */
[----:B------:R-:W-:Y:S02]  /*4100*/  ULOP3.LUT UR24, UR24, 0x30, URZ, 0xc0, !UPT ;  /* 0x0000003018187892 */ /* 0x000fe4000f8ec0ff */
[----:B------:R-:W-:-:S02]  /*4110*/  ULOP3.LUT UR25, UR25, 0x6000, URZ, 0xc0, !UPT ;  /* 0x0000600019197892 */ /* 0x000fc4000f8ec0ff */
[----:B------:R-:W-:Y:S02]  /*4120*/  ULOP3.LUT UR24, UR24, 0x480, URZ, 0xfc, !UPT ;  /* 0x0000048018187892 */ /* 0x000fe4000f8efcff */
[----:B------:R-:W-:-:S04]  /*4130*/  ULOP3.LUT UR25, UR25, 0x820, URZ, 0xfc, !UPT ;  /* 0x0000082019197892 */ /* 0x000fc8000f8efcff */
[----:B------:R-:W-:-:S03]  /*4140*/  UPRMT UR25, UR24, 0x5410, UR25 ;  /* 0x0000541018197896 */ /* 0x000fc60008000019 */
[----:B------:R-:W-:-:S09]  /*4150*/  UMOV UR24, URZ ;  /* 0x000000ff00187c82 */ /* 0x000fd20008000000 */
.L_x_88:
[----:B------:R-:W-:Y:S02]  /*4160*/  LEA R0, R10, UR7, 0x3 ;  /* 0x000000070a007c11 */ /* 0x000fe4000f8e18ff */
[----:B------:R-:W-:Y:S02]  /*4170*/  SHF.L.U32 R2, R9, 0x1f, RZ ;  /* 0x0000001f09027819 */ /* 0x000fe400000006ff */
[----:B------:R-:W-:Y:S01]  /*4180*/  PLOP3.LUT P0, PT, PT, PT, UP3, 0x80, 0x8 ;  /* 0x000000000008781c */ /* 0x000fe20003f0f038 */
[----:B------:R-:W-:Y:S01]  /*4190*/  VIADD R3, R0, 0x1b0 ;  /* 0x000001b000037836 */ /* 0x000fe20000000000 */
[----:B-1----:R-:W1:Y:S02]  /*41a0*/  SYNCS.PHASECHK.TRANS64.TRYWAIT P1, [R0+URZ+0x1a0], R2 ;  /* 0x0001a002000075a7 */ /* 0x002e6400080211ff */
[----:B-1--4-:R-:W-:Y:S09]  /*41b0*/  @!P1 BRA `(.L_x_82) ;  /* 0x0000006400649947 */ /* 0x012ff20003800000 */
.L_x_207:
[----:B------:R-:W-:Y:S01]  /*41c0*/  LEA R4, R10, UR7, 0x4 ;  /* 0x000000070a047c11 */ /* 0x000fe2000f8e20ff */
[----:B------:R-:W-:Y:S01]  /*41d0*/  @UP3 ULEA UR8, UR21, UR7, 0x3 ;  /* 0x0000000715083291 */ /* 0x000fe2000f8e18ff */
[----:B------:R-:W-:Y:S01]  /*41e0*/  PLOP3.LUT P2, PT, PT, PT, PT, 0x80, 0x8 ;  /* 0x000000000008781c */ /* 0x000fe20003f4f070 */
[----:B------:R-:W-:Y:S01]  /*41f0*/  ULEA UR10, UR22, UR7, 0x3 ;  /* 0x00000007160a7291 */ /* 0x000fe2000f8e18ff */
[----:B------:R-:W-:Y:S02]  /*4200*/  PRMT R3, RZ, 0x654, R3 ;  /* 0x00000654ff037816 */ /* 0x000fe40000000003 */
[----:B------:R-:W3:Y:S01]  /*4210*/  LDS.128 R4, [R4+0x210] ;  /* 0x0002100004047984 */ /* 0x000ee20000000c00 */
[----:B-1----:R-:W-:Y:S02]  /*4220*/  @P0 SHF.L.U32 R2, R8, 0x1f, RZ ;  /* 0x0000001f08020819 */ /* 0x002fe400000006ff */
[----:B------:R-:W-:Y:S01]  /*4230*/  SHF.L.U32 R0, R11, 0x1f, RZ ;  /* 0x0000001f0b007819 */ /* 0x000fe200000006ff */
[----:B------:R-:W-:Y:S01]  /*4240*/  @!PT LDS RZ, [RZ] ;  /* 0x00000000fffff984 */ /* 0x000fe20000000800 */
[----:B------:R-:W-:Y:S01]  /*4250*/  @!PT LDS RZ, [RZ] ;  /* 0x00000000fffff984 */ /* 0x000fe20000000800 */
[----:B------:R-:W-:Y:S01]  /*4260*/  @!PT LDS RZ, [RZ] ;  /* 0x00000000fffff984 */ /* 0x000fe20000000800 */
[----:B------:R-:W-:Y:S01]  /*4270*/  @!PT LDS RZ, [RZ] ;  /* 0x00000000fffff984 */ /* 0x000fe20000000800 */
[----:B------:R1:W-:Y:S06]  /*4280*/  MEMBAR.ALL.CTA ;  /* 0x0000000000007992 */ /* 0x0003ec0000008000 */
[----:B-1----:R-:W1:Y:S02]  /*4290*/  FENCE.VIEW.ASYNC.S ;  /* 0x00000000000073c6 */ /* 0x002e640000000000 */
[----:B-1----:R1:W-:Y:S01]  /*42a0*/  SYNCS.ARRIVE.TRANS64.RED.A1T0 RZ, [R3+URZ], RZ ;  /* 0x000000ff03ff79a7 */ /* 0x0023e200081004ff */
[----:B------:R1:W4:Y:S01]  /*42b0*/  @P0 SYNCS.PHASECHK.TRANS64.TRYWAIT P2, [UR8], R2 ;  /* 0x00000002ff0005a7 */ /* 0x0003220008041108 */
[----:B---3--:R-:W-:Y:S01]  /*42c0*/  LOP3.LUT P1, RZ, R6, 0x1, RZ, 0xc0, !PT ;  /* 0x0000000106ff7812 */ /* 0x008fe2000782c0ff */
[----:B------:R-:W3:Y:S02]  /*42d0*/  SYNCS.PHASECHK.TRANS64.TRYWAIT P0, [UR10+0x1d0], R0 ;  /* 0x0001d000ff0075a7 */ /* 0x000ee4000800110a */
[----:B-1-34-:R-:W-:Y:S10]  /*42e0*/  @!P0 BRA `(.L_x_83) ;  /* 0x00000064002c8947 */ /* 0x01aff40003800000 */
.L_x_209:
[----:B------:R-:W-:Y:S01]  /*42f0*/  IADD3 R10, PT, PT, R10, 0x1, RZ ;  /* 0x000000010a0a7810 */ /* 0x000fe20007ffe0ff */
[----:B------:R-:W-:Y:S06]  /*4300*/  BRA.U !UP3, `(.L_x_84) ;  /* 0x000000010ba47547 */ /* 0x000fec000b800000 */
[----:B------:R-:W-:Y:S01]  /*4310*/  ULEA UR9, UR22, UR23, 0x7 ;  /* 0x0000001716097291 */ /* 0x000fe2000f8e38ff */
[----:B------:R-:W-:Y:S01]  /*4320*/  UMOV UR20, URZ ;  /* 0x000000ff00147c82 */ /* 0x000fe20008000000 */
[----:B------:R-:W-:Y:S01]  /*4330*/  UMOV UR19, UR12 ;  /* 0x0000000c00137c82 */ /* 0x000fe20008000000 */
[----:B------:R-:W-:Y:S01]  /*4340*/  UMOV UR18, UR6 ;  /* 0x0000000600127c82 */ /* 0x000fe20008000000 */
[----:B------:R-:W-:-:S08]  /*4350*/  UMOV UR17, UR21 ;  /* 0x0000001500117c82 */ /* 0x000fd00008000000 */
.L_x_87:
[----:B------:R-:W-:Y:S02]  /*4360*/  UIADD3 UR19, UPT, UPT, UR19, 0x1, URZ ;  /* 0x0000000113137890 */ /* 0x000fe4000fffe0ff */
[----:B---3--:R-:W-:Y:S02]  /*4370*/  ULEA UR8, UR17, UR7, 0x3 ;  /* 0x0000000711087291 */ /* 0x008fe4000f8e18ff */
[----:B------:R-:W-:Y:S01]  /*4380*/  UISETP.NE.AND UP0, UPT, UR19, URZ, UPT ;  /* 0x000000ff1300728c */ /* 0x000fe2000bf05270 */
[----:B----4-:R-:W-:Y:S10]  /*4390*/  @P2 BRA `(.L_x_85) ;  /* 0x00000000000c2947 */ /* 0x010ff40003800000 */
[----:B-1----:R-:W-:Y:S04]  /*43a0*/  SHF.L.U32 R2, R8, 0x1f, RZ ;  /* 0x0000001f08027819 */ /* 0x002fe800000006ff */
[----:B------:R-:W1:Y:S02]  /*43b0*/  SYNCS.PHASECHK.TRANS64.TRYWAIT P0, [UR8], R2 ;  /* 0x00000002ff0075a7 */ /* 0x000e640008001108 */
[----:B-1----:R-:W-:Y:S05]  /*43c0*/  @!P0 BRA `(.L_x_86) ;  /* 0x00000064000c8947 */ /* 0x002fea0003800000 */
.L_x_85:
[----:B------:R-:W-:Y:S01]  /*43d0*/  UISETP.NE.AND UP1, UPT, UR18, 0x1, UPT ;  /* 0x000000011200788c */ /* 0x000fe2000bf25270 */
[----:B------:R-:W-:Y:S01]  /*43e0*/  PLOP3.LUT P2, PT, PT, PT, PT, 0x80, 0x8 ;  /* 0x000000000008781c */ /* 0x000fe20003f4f070 */
[----:B------:R-:W-:Y:S02]  /*43f0*/  UIADD3 UR21, UPT, UPT, UR17, 0x1, URZ ;  /* 0x0000000111157890 */ /* 0x000fe4000fffe0ff */
[----:B------:R-:W-:Y:S02]  /*4400*/  ULEA UR30, UR17, UR15, 0x5 ;  /* 0x0000000f111e7291 */ /* 0x000fe4000f8e28ff */
[----:B------:R-:W-:Y:S01]  /*4410*/  UISETP.NE.AND UP2, UPT, UR21, 0x15, UPT ;  /* 0x000000151500788c */ /* 0x000fe2000bf45270 */
[----:B------:R-:W-:Y:S01]  /*4420*/  PLOP3.LUT P0, PT, PT, PT, UP1, 0x80, 0x8 ;  /* 0x000000000008781c */ /* 0x000fe20003f0f018 */
[----:B------:R-:W-:Y:S02]  /*4430*/  ULEA UR28, UR17, UR16, 0x5 ;  /* 0x00000010111c7291 */ /* 0x000fe4000f8e28ff */
[----:B------:R-:W-:Y:S02]  /*4440*/  USEL UR27, URZ, 0x1, UP2 ;  /* 0x00000001ff1b7887 */ /* 0x000fe40009000000 */
[----:B------:R-:W-:Y:S02]  /*4450*/  USEL UR21, UR21, URZ, UP2 ;  /* 0x000000ff15157287 */ /* 0x000fe40009000000 */
[----:B------:R-:W-:Y:S02]  /*4460*/  ULEA UR32, UR17, UR13, 0x8 ;  /* 0x0000000d11207291 */ /* 0x000fe4000f8e40ff */
[----:B------:R-:W-:Y:S01]  /*4470*/  @UP1 ULEA UR26, UR21, UR7, 0x3 ;  /* 0x00000007151a1291 */ /* 0x000fe2000f8e18ff */
[----:B------:R-:W-:Y:S01]  /*4480*/  LOP3.LUT R8, R8, UR27, RZ, 0x3c, !PT ;  /* 0x0000001b08087c12 */ /* 0x000fe2000f8e3cff */
[----:B------:R-:W-:Y:S02]  /*4490*/  UISETP.NE.U32.AND UP1, UPT, UR20, URZ, UPT ;  /* 0x000000ff1400728c */ /* 0x000fe4000bf25070 */
[----:B------:R-:W-:Y:S01]  /*44a0*/  UIADD3 UR8, UPT, UPT, UR8, 0xa8, URZ ;  /* 0x000000a808087890 */ /* 0x000fe2000fffe0ff */
[----:B-1----:R-:W-:Y:S01]  /*44b0*/  @P0 SHF.L.U32 R0, R8, 0x1f, RZ ;  /* 0x0000001f08000819 */ /* 0x002fe200000006ff */
[----:B------:R-:W-:Y:S01]  /*44c0*/  UMOV UR31, 0x4008 ;  /* 0x00004008001f7882 */ /* 0x000fe20000000000 */
[----:B------:R-:W-:Y:S01]  /*44d0*/  UMOV UR29, 0x4008 ;  /* 0x00004008001d7882 */ /* 0x000fe20000000000 */
[----:B------:R-:W-:Y:S01]  /*44e0*/  UMOV UR27, 0xc0004010 ;  /* 0xc0004010001b7882 */ /* 0x000fe20000000000 */
[----:B------:R3:W4:Y:S01]  /*44f0*/  @P0 SYNCS.PHASECHK.TRANS64.TRYWAIT P2, [UR26], R0 ;  /* 0x00000000ff0005a7 */ /* 0x000722000804111a */
[----:B------:R-:W-:Y:S01]  /*4500*/  ULEA UR26, UR17, UR14, 0x8 ;  /* 0x0000000e111a7291 */ /* 0x000fe2000f8e40ff */
[----:B------:R3:W-:Y:S01]  /*4510*/  UTCCP.T.S.4x32dp128bit tmem[UR23+0x100], gdesc[UR30] ;  /* 0x0001001e170079e7 */ /* 0x0007e20009100000 */
[----:B------:R-:W-:Y:S01]  /*4520*/  UIADD3 UR18, UPT, UPT, UR18, -0x1, URZ ;  /* 0xffffffff12127890 */ /* 0x000fe2000fffe0ff */
[----:B------:R3:W-:Y:S01]  /*4530*/  UTCCP.T.S.4x32dp128bit tmem[UR23+0x104], gdesc[UR28] ;  /* 0x0001041c170079e7 */ /* 0x0007e20009100000 */
[----:B------:R-:W-:Y:S01]  /*4540*/  UMOV UR33, 0xc0004010 ;  /* 0xc000401000217882 */ /* 0x000fe20000000000 */
[----:B------:R-:W-:Y:S01]  /*4550*/  UMOV UR20, 0x1 ;  /* 0x0000000100147882 */ /* 0x000fe20000000000 */
[----:B------:R-:W-:Y:S03]  /*4560*/  UMOV UR17, UR21 ;  /* 0x0000001500117c82 */ /* 0x000fe60008000000 */
[----:B------:R3:W-:Y:S01]  /*4570*/  UTCOMMA.4X gdesc[UR32], gdesc[UR26], tmem[UR9], tmem[UR24], idesc[UR25], tmem[UR4], UP1 ;  /* 0x8004181a200075ea */ /* 0x0007e20008800009 */
[----:B------:R3:W-:Y:S01]  /*4580*/  UTCBAR.MULTICAST [UR8], URZ, UR11 ;  /* 0x000000ff080073e9 */ /* 0x0007e2000800080b */
[----:B------:R-:W-:Y:S05]  /*4590*/  BRA.U UP0, `(.L_x_87) ;  /* 0xfffffffd00707547 */ /* 0x000fea000b83ffff */
.L_x_84:
[----:B------:R-:W-:Y:S01]  /*45a0*/  UIADD3 UR22, UPT, UPT, UR22, 0x1, URZ ;  /* 0x0000000116167890 */ /* 0x000fe2000fffe0ff */
[C---:B------:R-:W-:Y:S01]  /*45b0*/  ISETP.NE.AND P0, PT, R10.reuse, 0x2, PT ;  /* 0x000000020a00780c */ /* 0x040fe20003f05270 */
[----:B------:R-:W-:Y:S02]  /*45c0*/  UIADD3 UR10, UPT, UPT, UR10, 0x1c0, URZ ;  /* 0x000001c00a0a7890 */ /* 0x000fe4000fffe0ff */
[----:B------:R-:W-:Y:S01]  /*45d0*/  UISETP.NE.AND UP0, UPT, UR22, 0x2, UPT ;  /* 0x000000021600788c */ /* 0x000fe2000bf05270 */
[----:B-1-3--:R-:W-:Y:S02]  /*45e0*/  SEL R0, RZ, 0x1, P0 ;  /* 0x00000001ff007807 */ /* 0x00afe40000000000 */
[----:B------:R-:W-:Y:S01]  /*45f0*/  SEL R10, R10, RZ, P0 ;  /* 0x000000ff0a0a7207 */ /* 0x000fe20000000000 */
[----:B------:R-:W-:Y:S01]  /*4600*/  USEL UR8, URZ, 0x1, UP0 ;  /* 0x00000001ff087887 */ /* 0x000fe20008000000 */
[----:B------:R-:W-:Y:S01]  /*4610*/  LOP3.LUT R9, R9, R0, RZ, 0x3c, !PT ;  /* 0x0000000009097212 */ /* 0x000fe200078e3cff */
[----:B------:R-:W-:Y:S01]  /*4620*/  USEL UR22, UR22, URZ, UP0 ;  /* 0x000000ff16167287 */ /* 0x000fe20008000000 */
[----:B------:R1:W-:Y:S03]  /*4630*/  UTCBAR [UR10], URZ ;  /* 0x000000ff0a0073e9 */ /* 0x0003e600080000ff */
[----:B------:R-:W-:Y:S01]  /*4640*/  LOP3.LUT R11, R11, UR8, RZ, 0x3c, !PT ;  /* 0x000000080b0b7c12 */ /* 0x000fe2000f8e3cff */
[----:B------:R-:W-:Y:S07]  /*4650*/  @P1 BRA `(.L_x_88) ;  /* 0xfffffff800c01947 */ /* 0x000fee000383ffff */
[----:B------:R-:W3:Y:S01]  /*4660*/  S2UR UR4, SR_CgaCtaId ;  /* 0x00000000000479c3 */ /* 0x000ee20000008800 */
[----:B------:R-:W-:Y:S01]  /*4670*/  ELECT P0, URZ, PT ;  /* 0x0000000000ff782f */ /* 0x000fe20003800000 */
[----:B------:R-:W-:Y:S01]  /*4680*/  IMAD.MOV.U32 R0, RZ, RZ, 0x1 ;  /* 0x00000001ff007424 */ /* 0x000fe200078e00ff */
[----:B------:R-:W-:Y:S01]  /*4690*/  UIADD3 UR7, UPT, UPT, UR7, 0x1d0, URZ ;  /* 0x000001d007077890 */ /* 0x000fe2000fffe0ff */
[----:B------:R-:W-:Y:S01]  /*46a0*/  SHF.L.U32 R2, R11, 0x1f, RZ ;  /* 0x0000001f0b027819 */ /* 0x000fe200000006ff */
[----:B------:R-:W-:-:S03]  /*46b0*/  UMOV UR5, 0x40 ;  /* 0x0000004000057882 */ /* 0x000fc60000000000 */
[----:B------:R-:W-:Y:S01]  /*46c0*/  UVIRTCOUNT.DEALLOC.SMPOOL 0x80 ;  /* 0x000000800000784c */ /* 0x000fe20000000000 */
[----:B---3--:R-:W-:Y:S02]  /*46d0*/  ULEA UR4, UR4, UR5, 0x18 ;  /* 0x0000000504047291 */ /* 0x008fe4000f8ec0ff */
[----:B------:R-:W-:-:S07]  /*46e0*/  ULEA UR5, UR22, UR7, 0x3 ;  /* 0x0000000716057291 */ /* 0x000fce000f8e18ff */
[----:B------:R3:W-:Y:S02]  /*46f0*/  @P0 STS.U8 [UR4+0x1c], R0 ;  /* 0x00001c00ff000988 */ /* 0x0007e40008000004 */
[----:B------:R-:W2:Y:S02]  /*4700*/  SYNCS.PHASECHK.TRANS64.TRYWAIT P0, [UR5], R2 ;  /* 0x00000002ff0075a7 */ /* 0x000ea40008001105 */
[----:B--23--:R-:W-:Y:S05]  /*4710*/  @!P0 BRA `(.L_x_89) ;  /* 0x0000006000508947 */ /* 0x00cfea0003800000 */
.L_x_212:
[----:B------:R-:W-:-:S04]  /*4720*/  UIADD3 UR6, UPT, UPT, UR22, 0x1, URZ ;  /* 0x0000000116067890 */ /* 0x000fc8000fffe0ff */
[----:B------:R-:W-:-:S04]  /*4730*/  UISETP.NE.AND UP0, UPT, UR6, 0x2, UPT ;  /* 0x000000020600788c */ /* 0x000fc8000bf05270 */
[----:B------:R-:W-:Y:S02]  /*4740*/  USEL UR5, URZ, 0x1, UP0 ;  /* 0x00000001ff057887 */ /* 0x000fe40008000000 */
[----:B------:R-:W-:-:S04]  /*4750*/  USEL UR6, UR6, URZ, UP0 ;  /* 0x000000ff06067287 */ /* 0x000fc80008000000 */
[----:B------:R-:W-:Y:S01]  /*4760*/  ULEA UR6, UR6, UR7, 0x3 ;  /* 0x0000000706067291 */ /* 0x000fe2000f8e18ff */
[----:B--2---:R-:W-:-:S04]  /*4770*/  LOP3.LUT R2, R11, UR5, RZ, 0x3c, !PT ;  /* 0x000000050b027c12 */ /* 0x004fc8000f8e3cff */
[----:B------:R-:W-:-:S04]  /*4780*/  SHF.L.U32 R2, R2, 0x1f, RZ ;  /* 0x0000001f02027819 */ /* 0x000fc800000006ff */
[----:B------:R-:W2:Y:S02]  /*4790*/  SYNCS.PHASECHK.TRANS64.TRYWAIT P0, [UR6], R2 ;  /* 0x00000002ff0075a7 */ /* 0x000ea40008001106 */
[----:B--2---:R-:W-:Y:S05]  /*47a0*/  @!P0 BRA `(.L_x_90) ;  /* 0x0000006000448947 */ /* 0x004fea0003800000 */
.L_x_214:
[----:B------:R-:W-:Y:S01]  /*47b0*/  NOP ;  /* 0x0000000000007918 */ /* 0x000fe20000000000 */
[----:B--2---:R-:W2:Y:S01]  /*47c0*/  LDS R0, [UR4+0x14] ;  /* 0x00001404ff007984 */ /* 0x004ea20008000800 */
[----:B------:R-:W-:Y:S01]  /*47d0*/  ULOP3.LUT UR6, UR23, 0xffff, URZ, 0xc0, !UPT ;  /* 0x0000ffff17067892 */ /* 0x000fe2000f8ec0ff */
[----:B------:R-:W-:Y:S01]  /*47e0*/  UMOV UR8, 0xffff ;  /* 0x0000ffff00087882 */ /* 0x000fe20000000000 */
[----:B------:R-:W-:Y:S02]  /*47f0*/  UMOV UR5, 0x1 ;  /* 0x0000000100057882 */ /* 0x000fe40000000000 */
[----:B------:R-:W-:-:S04]  /*4800*/  USHF.R.U32.HI UR6, URZ, 0x5, UR6 ;  /* 0x00000005ff067899 */ /* 0x000fc80008011606 */
[----:B------:R-:W-:Y:S02]  /*4810*/  USHF.L.U32 UR8, UR8, UR6, URZ ;  /* 0x0000000608087299 */ /* 0x000fe400080006ff */
[----:B------:R-:W-:-:S04]  /*4820*/  USHF.L.U32 UR5, UR5, UR6, URZ ;  /* 0x0000000605057299 */ /* 0x000fc800080006ff */
[----:B--2---:R-:W-:-:S04]  /*4830*/  LOP3.LUT R0, R0, UR8, RZ, 0xc0, !PT ;  /* 0x0000000800007c12 */ /* 0x004fc8000f8ec0ff */
[----:B------:R-:W-:-:S13]  /*4840*/  ISETP.NE.AND P0, PT, R0, UR8, PT ;  /* 0x0000000800007c0c */ /* 0x000fda000bf05270 */
[----:B------:R-:W-:Y:S05]  /*4850*/  @P0 BRA `(.L_x_91) ;  /* 0x0000000000580947 */ /* 0x000fea0003800000 */
[----:B------:R-:W2:Y:S02]  /*4860*/  LDS R0, [UR4+0x18] ;  /* 0x00001804ff007984 */ /* 0x000ea40008000800 */
[----:B--2---:R-:W-:-:S04]  /*4870*/  LOP3.LUT R0, R0, UR5, RZ, 0xc0, !PT ;  /* 0x0000000500007c12 */ /* 0x004fc8000f8ec0ff */
[----:B------:R-:W-:-:S13]  /*4880*/  ISETP.NE.AND P0, PT, R0, UR5, PT ;  /* 0x0000000500007c0c */ /* 0x000fda000bf05270 */
[----:B------:R-:W-:Y:S05]  /*4890*/  @P0 BRA `(.L_x_92) ;  /* 0x00000000003c0947 */ /* 0x000fea0003800000 */
[----:B------:R-:W2:Y:S01]  /*48a0*/  S2R R2, SR_LANEID ;  /* 0x0000000000027919 */ /* 0x000ea20000000000 */
[----:B------:R-:W-:Y:S01]  /*48b0*/  ULOP3.LUT UR8, URZ, UR8, URZ, 0x33, !UPT ;  /* 0x00000008ff087292 */ /* 0x000fe2000f8e33ff */
[----:B------:R-:W-:Y:S02]  /*48c0*/  VOTEU.ANY UR7, UPT, PT ;  /* 0x0000000000077886 */ /* 0x000fe400038e0100 */
[----:B------:R-:W-:-:S03]  /*48d0*/  UFLO.U32 UR7, UR7 ;  /* 0x00000007000772bd */ /* 0x000fc600080e0000 */
[----:B------:R-:W-:-:S04]  /*48e0*/  IMAD.U32 R0, RZ, RZ, UR8 ;  /* 0x00000008ff007e24 */ /* 0x000fc8000f8e00ff */
[----:B------:R3:W1:Y:S02]  /*48f0*/  REDUX UR6, R0 ;  /* 0x00000000000673c4 */ /* 0x0006640000000000 */
[----:B------:R1:W-:Y:S01]  /*4900*/  UTCATOMSWS.AND URZ, UR8 ;  /* 0x0000000800ff79e3 */ /* 0x0003e20008000000 */
[----:B--2---:R-:W-:Y:S02]  /*4910*/  ISETP.EQ.U32.AND P0, PT, R2, UR7, PT ;  /* 0x0000000702007c0c */ /* 0x004fe4000bf02070 */
[----:B---3--:R-:W-:Y:S02]  /*4920*/  LOP3.LUT R0, RZ, UR5, RZ, 0x33, !PT ;  /* 0x00000005ff007c12 */ /* 0x008fe4000f8e33ff */
[----:B-1----:R-:W-:Y:S02]  /*4930*/  MOV R2, UR6 ;  /* 0x0000000600027c02 */ /* 0x002fe40008000f00 */
[----:B------:R-:W1:Y:S07]  /*4940*/  REDUX UR5, R0 ;  /* 0x00000000000573c4 */ /* 0x000e6e0000000000 */
[----:B------:R2:W-:Y:S01]  /*4950*/  @P0 ATOMS.AND RZ, [UR4+0x14], R2 ;  /* 0x00001402ffff098c */ /* 0x0005e2000a800004 */
[----:B-1----:R-:W-:-:S05]  /*4960*/  IMAD.U32 R0, RZ, RZ, UR5 ;  /* 0x00000005ff007e24 */ /* 0x002fca000f8e00ff */
[----:B------:R2:W-:Y:S01]  /*4970*/  @P0 ATOMS.AND RZ, [UR4+0x18], R0 ;  /* 0x00001800ffff098c */ /* 0x0005e2000a800004 */
[----:B------:R-:W-:Y:S05]  /*4980*/  BRA `(.L_x_93) ;  /* 0x0000000000147947 */ /* 0x000fea0003800000 */
.L_x_92:
[----:B------:R-:W-:Y:S02]  /*4990*/  MOV R2, 0x49b0 ;  /* 0x000049b000027802 */ /* 0x000fe40000000f00 */
[----:B-1--45:R-:W-:Y:S05]  /*49a0*/  CALL.REL.NOINC `($__internal_0_$__cuda_sm10x_tcgen05_guardrail_trap_col_being_dealloced_not_returned_by_alloc) ;  /* 0x00000064002c7944 */ /* 0x032fea0003c00000 */
[----:B------:R-:W-:Y:S05]  /*49b0*/  BRA `(.L_x_93) ;  /* 0x0000000000087947 */ /* 0x000fea0003800000 */
.L_x_91:
[----:B------:R-:W-:Y:S02]  /*49c0*/  MOV R2, 0x49e0 ;  /* 0x000049e000027802 */ /* 0x000fe40000000f00 */
[----:B-1--45:R-:W-:Y:S05]  /*49d0*/  CALL.REL.NOINC `($__internal_2_$__cuda_sm10x_tcgen05_guardrail_trap_unallocated_columns_being_dealloced) ;  /* 0x0000006400387944 */ /* 0x032fea0003c00000 */
.L_x_93:
[----:B------:R-:W-:Y:S01]  /*49e0*/  NOP ;  /* 0x0000000000007918 */ /* 0x000fe20000000000 */
[----:B------:R-:W-:Y:S05]  /*49f0*/  EXIT ;  /* 0x000000000000794d */ /* 0x000fea0003800000 */
.L_x_77:
[----:B------:R-:W-:-:S09]  /*4a00*/  UISETP.NE.OR UP5, UPT, UR10, 0x3, !UP5 ;  /* 0x000000030a00788c */ /* 0x000fd2000efa5670 */
[----:B------:R-:W-:Y:S05]  /*4a10*/  BRA.U UP5, `(.L_x_94) ;  /* 0x0000000d05f87547 */ /* 0x000fea000b800000 */
[----:B------:R-:W1:Y:S01]  /*4a20*/  LDC R0, c[0x0][0xf30] ;  /* 0x0003cc00ff007b82 */ /* 0x000e620000000800 */
[----:B------:R-:W-:Y:S01]  /*4a30*/  UMOV UR4, 0x400 ;  /* 0x0000040000047882 */ /* 0x000fe20000000000 */
[----:B------:R-:W-:Y:S01]  /*4a40*/  IMAD.MOV.U32 R32, RZ, RZ, 0x1 ;  /* 0x00000001ff207424 */ /* 0x000fe200078e00ff */
[----:B------:R-:W-:Y:S01]  /*4a50*/  ULEA UR4, UR45, UR4, 0x18 ;  /* 0x000000042d047291 */ /* 0x000fe2000f8ec0ff */
[----:B------:R-:W-:Y:S01]  /*4a60*/  CS2R R30, SRZ ;  /* 0x00000000001e7805 */ /* 0x000fe2000001ff00 */
[----:B------:R-:W-:Y:S01]  /*4a70*/  IMAD.MOV.U32 R27, RZ, RZ, 0x2000 ;  /* 0x00002000ff1b7424 */ /* 0x000fe200078e00ff */
[----:B------:R-:W-:Y:S02]  /*4a80*/  UPLOP3.LUT UP0, UPT, UPT, UPT, UPT, 0x40, 0x4 ;  /* 0x000000000004789c */ /* 0x000fe40003f0e870 */
[----:B------:R-:W3:Y:S01]  /*4a90*/  LDC R26, c[0x0][0x370] ;  /* 0x0000dc00ff1a7b82 */ /* 0x000ee20000000800 */
[----:B------:R-:W-:Y:S02]  /*4aa0*/  UIADD3 UR5, UPT, UPT, UR4, 0x168, URZ ;  /* 0x0000016804057890 */ /* 0x000fe4000fffe0ff */
[----:B------:R-:W-:-:S02]  /*4ab0*/  UIADD3 UR33, UPT, UPT, UR4, 0x150, URZ ;  /* 0x0000015004217890 */ /* 0x000fc4000fffe0ff */
[----:B------:R-:W-:Y:S02]  /*4ac0*/  UIADD3 UR25, UPT, UPT, UR4, 0x158, URZ ;  /* 0x0000015804197890 */ /* 0x000fe4000fffe0ff */
[----:B------:R-:W-:Y:S01]  /*4ad0*/  UIADD3 UR9, UPT, UPT, UR4, 0x160, URZ ;  /* 0x0000016004097890 */ /* 0x000fe2000fffe0ff */
[----:B------:R-:W4:Y:S01]  /*4ae0*/  LDC R3, c[0x0][0xf0c] ;  /* 0x0003c300ff037b82 */ /* 0x000f220000000800 */
[----:B------:R-:W-:-:S07]  /*4af0*/  UPRMT UR5, UR45, 0x654, UR5 ;  /* 0x000006542d057896 */ /* 0x000fce0008000005 */
[----:B------:R-:W2:Y:S01]  /*4b00*/  LDC R24, c[0x0][0xf20] ;  /* 0x0003c800ff187b82 */ /* 0x000ea20000000800 */
[----:B-1----:R-:W-:-:S07]  /*4b10*/  ISETP.NE.AND P1, PT, R0, 0x1, PT ;  /* 0x000000010000780c */ /* 0x002fce0003f25270 */
[----:B------:R-:W1:Y:S08]  /*4b20*/  LDC.64 R34, c[0x0][0x348] ;  /* 0x0000d200ff227b82 */ /* 0x000e700000000a00 */
[----:B------:R-:W1:Y:S08]  /*4b30*/  LDC.64 R14, c[0x0][0xc88] ;  /* 0x00032200ff0e7b82 */ /* 0x000e700000000a00 */
[----:B------:R-:W1:Y:S08]  /*4b40*/  LDC.64 R18, c[0x0][0xf10] ;  /* 0x0003c400ff127b82 */ /* 0x000e700000000a00 */
[----:B------:R-:W1:Y:S08]  /*4b50*/  LDC.64 R6, c[0x0][0xf18] ;  /* 0x0003c600ff067b82 */ /* 0x000e700000000a00 */
[----:B------:R-:W1:Y:S08]  /*4b60*/  LDC.64 R4, c[0x0][0xf28] ;  /* 0x0003ca00ff047b82 */ /* 0x000e700000000a00 */
[----:B------:R-:W1:Y:S08]  /*4b70*/  LDC.64 R16, c[0x0][0xc90] ;  /* 0x00032400ff107b82 */ /* 0x000e700000000a00 */
[----:B--234-:R-:W1:Y:S02]  /*4b80*/  LDC R25, c[0x0][0x374] ;  /* 0x0000dd00ff197b82 */ /* 0x01ce640000000800 */
.L_x_105:
[C---:B------:R-:W-:Y:S02]  /*4b90*/  LEA R0, R31.reuse, UR4, 0x3 ;  /* 0x000000041f007c11 */ /* 0x040fe4000f8e18ff */
[----:B------:R-:W-:Y:S02]  /*4ba0*/  SHF.L.U32 R2, R30, 0x1f, RZ ;  /* 0x0000001f1e027819 */ /* 0x000fe400000006ff */
[----:B------:R-:W-:Y:S02]  /*4bb0*/  LEA R20, R31, UR4, 0x4 ;  /* 0x000000041f147c11 */ /* 0x000fe4000f8e20ff */
[----:B--2---:R-:W2:Y:S02]  /*4bc0*/  SYNCS.PHASECHK.TRANS64.TRYWAIT P0, [R0+URZ+0x1a0], R2 ;  /* 0x0001a002000075a7 */ /* 0x004ea400080011ff */
[----:B--2---:R-:W-:Y:S05]  /*4bd0*/  @!P0 BRA `(.L_x_95) ;  /* 0x0000005c00508947 */ /* 0x004fea0003800000 */
.L_x_215:
[----:B------:R-:W-:Y:S01]  /*4be0*/  ISETP.GE.AND P0, PT, R40, 0x1, PT ;  /* 0x000000012800780c */ /* 0x000fe20003f06270 */
[----:B------:R-:W3:Y:S01]  /*4bf0*/  LDS.128 R20, [R20+0x210] ;  /* 0x0002100014147984 */ /* 0x000ee20000000c00 */
[----:B-1----:R-:W-:Y:S01]  /*4c00*/  ISETP.NE.U32.AND P5, PT, R16, RZ, PT ;  /* 0x000000ff1000720c */ /* 0x002fe20003fa5070 */
[----:B--2---:R-:W-:Y:S01]  /*4c10*/  VIADD R0, R0, 0x1b0 ;  /* 0x000001b000007836 */ /* 0x004fe20000000000 */
[----:B------:R-:W-:Y:S01]  /*4c20*/  ISETP.NE.U32.AND P4, PT, R16, RZ, PT ;  /* 0x000000ff1000720c */ /* 0x000fe20003f85070 */
[----:B------:R-:W-:Y:S01]  /*4c30*/  USHF.L.U32 UR35, UR27, 0x7, URZ ;  /* 0x000000071b237899 */ /* 0x000fe200080006ff */
[C---:B------:R-:W-:Y:S01]  /*4c40*/  ISETP.NE.AND.EX P5, PT, R17.reuse, RZ, PT, P5 ;  /* 0x000000ff1100720c */ /* 0x040fe20003fa5350 */
[----:B------:R-:W-:Y:S01]  /*4c50*/  USHF.L.U32 UR34, UR11, 0x7, URZ ;  /* 0x000000070b227899 */ /* 0x000fe200080006ff */
[----:B------:R-:W-:Y:S01]  /*4c60*/  PRMT R0, RZ, 0x654, R0 ;  /* 0x00000654ff007816 */ /* 0x000fe20000000000 */
[----:B------:R-:W-:Y:S01]  /*4c70*/  @!PT LDS RZ, [RZ] ;  /* 0x00000000fffff984 */ /* 0x000fe20000000800 */
[----:B------:R-:W-:Y:S01]  /*4c80*/  @!PT LDS RZ, [RZ] ;  /* 0x00000000fffff984 */ /* 0x000fe20000000800 */
[----:B------:R-:W-:Y:S01]  /*4c90*/  @!PT LDS RZ, [RZ] ;  /* 0x00000000fffff984 */ /* 0x000fe20000000800 */
[----:B------:R-:W-:Y:S01]  /*4ca0*/  @!PT LDS RZ, [RZ] ;  /* 0x00000000fffff984 */ /* 0x000fe20000000800 */
[----:B------:R1:W-:Y:S06]  /*4cb0*/  MEMBAR.ALL.CTA ;  /* 0x0000000000007992 */ /* 0x0003ec0000008000 */
[----:B-1----:R-:W1:Y:S01]  /*4cc0*/  FENCE.VIEW.ASYNC.S ;  /* 0x00000000000073c6 */ /* 0x002e620000000000 */
[----:B------:R-:W-:Y:S02]  /*4cd0*/  ISETP.NE.AND.EX P4, PT, R17, RZ, PT, P4 ;  /* 0x000000ff1100720c */ /* 0x000fe40003f85340 */
[----:B------:R-:W-:Y:S01]  /*4ce0*/  SHF.L.U32 R28, R32, 0x1f, RZ ;  /* 0x0000001f201c7819 */ /* 0x000fe200000006ff */
[----:B-1----:R1:W-:Y:S01]  /*4cf0*/  SYNCS.ARRIVE.TRANS64.RED.A1T0 RZ, [R0+URZ], RZ ;  /* 0x000000ff00ff79a7 */ /* 0x0023e200081004ff */
[----:B---3--:R-:W-:Y:S11]  /*4d00*/  LOP3.LUT P3, RZ, R22, 0x1, RZ, 0xc0, !PT ;  /* 0x0000000116ff7812 */ /* 0x008ff6000786c0ff */
[----:B------:R-:W-:Y:S02]  /*4d10*/  @!UPT UIADD3 URZ, UPT, UPT, URZ, URZ, URZ ;  /* 0x000000fffffff290 */ /* 0x000fe4000fffe0ff */
[----:B------:R-:W-:Y:S02]  /*4d20*/  @P3 MOV R11, R20 ;  /* 0x00000014000b3202 */ /* 0x000fe40000000f00 */
[----:B------:R-:W-:Y:S01]  /*4d30*/  @P3 LOP3.LUT R10, R21, 0xffff, RZ, 0xc0, !PT ;  /* 0x0000ffff150a3812 */ /* 0x000fe200078ec0ff */
[----:B-1----:R-:W-:Y:S06]  /*4d40*/  @!P0 BRA `(.L_x_96) ;  /* 0x0000000000a48947 */ /* 0x002fec0003800000 */
[-C--:B------:R-:W-:Y:S01]  /*4d50*/  IMAD.HI.U32 R0, R25, R7.reuse, RZ ;  /* 0x0000000719007227 */ /* 0x080fe200078e00ff */
[----:B------:R-:W-:Y:S02]  /*4d60*/  ISETP.NE.AND P0, PT, R6, 0x1, PT ;  /* 0x000000010600780c */ /* 0x000fe40003f05270 */
[----:B------:R-:W-:Y:S01]  /*4d70*/  ISETP.NE.AND P2, PT, R40, 0x1, PT ;  /* 0x000000012800780c */ /* 0x000fe20003f45270 */
[----:B------:R-:W-:Y:S01]  /*4d80*/  IMAD.HI.U32 R9, R26, R18, RZ ;  /* 0x000000121a097227 */ /* 0x000fe200078e00ff */
[----:B------:R-:W-:Y:S02]  /*4d90*/  SHF.R.U32.HI R0, RZ, R24, R0 ;  /* 0x00000018ff007219 */ /* 0x000fe40000011600 */
[----:B------:R-:W-:Y:S01]  /*4da0*/  ISETP.NE.AND P6, PT, R3, 0x1, PT ;  /* 0x000000010300780c */ /* 0x000fe20003fc5270 */
[----:B------:R-:W-:Y:S01]  /*4db0*/  IMAD.HI.U32 R13, R10, R7, RZ ;  /* 0x000000070a0d7227 */ /* 0x000fe200078e00ff */
[----:B------:R-:W-:Y:S02]  /*4dc0*/  SHF.R.U32.HI R9, RZ, R19, R9 ;  /* 0x00000013ff097219 */ /* 0x000fe40000011609 */
[----:B------:R-:W-:Y:S01]  /*4dd0*/  SEL R0, R25, R0, !P0 ;  /* 0x0000000019007207 */ /* 0x000fe20004000000 */
[----:B------:R-:W-:Y:S01]  /*4de0*/  IMAD.HI.U32 R12, R11, R18, RZ ;  /* 0x000000120b0c7227 */ /* 0x000fe200078e00ff */
[----:B------:R-:W-:Y:S03]  /*4df0*/  SEL R9, R26, R9, !P6 ;  /* 0x000000091a097207 */ /* 0x000fe60007000000 */
[-C--:B------:R-:W-:Y:S01]  /*4e00*/  IMAD.HI.U32 R8, R0, R4.reuse, RZ ;  /* 0x0000000400087227 */ /* 0x080fe200078e00ff */
[----:B------:R-:W-:Y:S03]  /*4e10*/  SHF.R.U32.HI R12, RZ, R19, R12 ;  /* 0x00000013ff0c7219 */ /* 0x000fe6000001160c */
[----:B------:R-:W-:Y:S01]  /*4e20*/  IMAD.HI.U32 R2, R9, R4, RZ ;  /* 0x0000000409027227 */ /* 0x000fe200078e00ff */
[-C--:B------:R-:W-:Y:S02]  /*4e30*/  @P2 SHF.R.U32.HI R0, RZ, R5.reuse, R8 ;  /* 0x00000005ff002219 */ /* 0x080fe40000011608 */
[----:B------:R-:W-:Y:S02]  /*4e40*/  SHF.R.U32.HI R8, RZ, R24, R13 ;  /* 0x00000018ff087219 */ /* 0x000fe4000001160d */
[----:B------:R-:W-:Y:S01]  /*4e50*/  @P2 SHF.R.U32.HI R9, RZ, R5, R2 ;  /* 0x00000005ff092219 */ /* 0x000fe20000011602 */
[----:B------:R-:W-:Y:S01]  /*4e60*/  IMAD R0, R40, R0, RZ ;  /* 0x0000000028007224 */ /* 0x000fe200078e02ff */
[----:B------:R-:W-:Y:S02]  /*4e70*/  SEL R8, R10, R8, !P0 ;  /* 0x000000080a087207 */ /* 0x000fe40004000000 */
[----:B------:R-:W-:Y:S01]  /*4e80*/  SEL R2, R11, R12, !P6 ;  /* 0x0000000c0b027207 */ /* 0x000fe20007000000 */
[----:B------:R-:W-:Y:S01]  /*4e90*/  IMAD R12, R40, R9, RZ ;  /* 0x00000009280c7224 */ /* 0x000fe200078e02ff */
[C---:B------:R-:W-:Y:S01]  /*4ea0*/  ISETP.GE.AND P0, PT, R8.reuse, R0, PT ;  /* 0x000000000800720c */ /* 0x040fe20003f06270 */
[----:B------:R-:W-:Y:S03]  /*4eb0*/  IMAD.HI.U32 R0, R8, R4, RZ ;  /* 0x0000000408007227 */ /* 0x000fe600078e00ff */
[----:B------:R-:W-:Y:S02]  /*4ec0*/  ISETP.GE.OR P0, PT, R2, R12, P0 ;  /* 0x0000000c0200720c */ /* 0x000fe40000706670 */
[-C--:B------:R-:W-:Y:S04]  /*4ed0*/  SHF.R.U32.HI R0, RZ, R5.reuse, R0 ;  /* 0x00000005ff007219 */ /* 0x080fe80000011600 */
[----:B------:R-:W-:Y:S05]  /*4ee0*/  SEL R13, R8, R0, !P2 ;  /* 0x00000000080d7207 */ /* 0x000fea0005000000 */
[----:B------:R-:W-:Y:S02]  /*4ef0*/  IMAD.MOV R12, RZ, RZ, -R13 ;  /* 0x000000ffff0c7224 */ /* 0x000fe400078e0a0d */
[----:B------:R-:W-:Y:S04]  /*4f00*/  @!P0 IMAD.HI.U32 R0, R2, R4, RZ ;  /* 0x0000000402008227 */ /* 0x000fe800078e00ff */
[----:B------:R-:W-:Y:S01]  /*4f10*/  IMAD R12, R40, R12, R8 ;  /* 0x0000000c280c7224 */ /* 0x000fe200078e0208 */
[----:B------:R-:W-:Y:S04]  /*4f20*/  @!P0 SHF.R.U32.HI R0, RZ, R5, R0 ;  /* 0x00000005ff008219 */ /* 0x000fe80000011600 */
[----:B------:R-:W-:Y:S04]  /*4f30*/  @!P0 SEL R0, R2, R0, !P2 ;  /* 0x0000000002008207 */ /* 0x000fe80005000000 */
[----:B------:R-:W-:Y:S01]  /*4f40*/  @!P0 IADD3 R13, PT, PT, R13, -R0, RZ ;  /* 0x800000000d0d8210 */ /* 0x000fe20007ffe0ff */
[----:B------:R-:W-:Y:S01]  /*4f50*/  @!P0 IMAD R0, R9, R12, R0 ;  /* 0x0000000c09008224 */ /* 0x000fe200078e0200 */
[----:B------:R-:W-:Y:S01]  /*4f60*/  IADD3 R9, PT, PT, -R8, RZ, RZ ;  /* 0x000000ff08097210 */ /* 0x000fe20007ffe1ff */
[--C-:B------:R-:W-:Y:S02]  /*4f70*/  IMAD.MOV R12, RZ, RZ, -R2.reuse ;  /* 0x000000ffff0c7224 */ /* 0x100fe400078e0a02 */
[----:B------:R-:W-:Y:S02]  /*4f80*/  @!P0 IMAD R8, R13, R40, R2 ;  /* 0x000000280d088224 */ /* 0x000fe400078e0202 */
[----:B------:R-:W-:Y:S02]  /*4f90*/  @!P0 IMAD.MOV.U32 R2, RZ, RZ, R0 ;  /* 0x000000ffff028224 */ /* 0x000fe400078e0000 */
[----:B------:R-:W-:Y:S02]  /*4fa0*/  IMAD R11, R3, R12, R11 ;  /* 0x0000000c030b7224 */ /* 0x000fe400078e020b */
[----:B------:R-:W-:Y:S02]  /*4fb0*/  IMAD R10, R6, R9, R10 ;  /* 0x00000009060a7224 */ /* 0x000fe400078e020a */
[----:B------:R-:W-:Y:S02]  /*4fc0*/  IMAD R11, R2, R3, R11 ;  /* 0x00000003020b7224 */ /* 0x000fe400078e020b */
[----:B------:R-:W-:Y:S02]  /*4fd0*/  IMAD R10, R8, R6, R10 ;  /* 0x00000006080a7224 */ /* 0x000fe400078e020a */
.L_x_96:
[----:B------:R-:W-:Y:S05]  /*4fe0*/  BRA.U UP0, `(.L_x_97) ;  /* 0x0000000100107547 */ /* 0x000fea000b800000 */
[----:B------:R-:W-:Y:S04]  /*4ff0*/  MOV R2, UR21 ;  /* 0x0000001500027c02 */ /* 0x000fe80008000f00 */
[----:B------:R-:W-:Y:S04]  /*5000*/  SHF.L.U32 R2, R2, 0x1f, RZ ;  /* 0x0000001f02027819 */ /* 0x000fe800000006ff */
[----:B------:R-:W1:Y:S02]  /*5010*/  SYNCS.PHASECHK.TRANS64.TRYWAIT P0, [UR4+0x198], R2 ;  /* 0x00019802ff0075a7 */ /* 0x000e640008001104 */
[----:B-1----:R-:W-:Y:S05]  /*5020*/  @!P0 BRA `(.L_x_98) ;  /* 0x0000005800508947 */ /* 0x002fea0003800000 */
.L_x_97:
[----:B------:R-:W-:Y:S05]  /*5030*/  @!P5 BRA `(.L_x_99) ;  /* 0x00000000002cd947 */ /* 0x000fea0003800000 */
[----:B------:R-:W-:Y:S01]  /*5040*/  ISETP.NE.U32.AND P0, PT, R14, RZ, PT ;  /* 0x000000ff0e00720c */ /* 0x000fe20003f05070 */
[----:B------:R-:W-:Y:S03]  /*5050*/  IMAD.MOV.U32 R88, RZ, RZ, 0x1 ;  /* 0x00000001ff587424 */ /* 0x000fe600078e00ff */
[----:B------:R-:W-:Y:S11]  /*5060*/  ISETP.NE.AND.EX P0, PT, R15, RZ, PT, P0 ;  /* 0x000000ff0f00720c */ /* 0x000ff60003f05300 */
[----:B------:R-:W-:Y:S02]  /*5070*/  @!UPT UIADD3 URZ, UPT, UPT, URZ, URZ, URZ ;  /* 0x000000fffffff290 */ /* 0x000fe4000fffe0ff */
[----:B------:R-:W2:Y:S01]  /*5080*/  @P0 LDC.64 R8, c[0x0][0xc88] ;  /* 0x00032200ff080b82 */ /* 0x000ea20000000a00 */
[----:B-1----:R-:W-:Y:S04]  /*5090*/  @P0 IMAD R0, R16, UR44, RZ ;  /* 0x0000002c10000c24 */ /* 0x002fe8000f8e02ff */
[----:B--2---:R-:W-:Y:S04]  /*50a0*/  @P0 IMAD.WIDE R8, R0, 0x4, R8 ;  /* 0x0000000400080825 */ /* 0x004fe800078e0208 */
[----:B------:R-:W-:Y:S01]  /*50b0*/  HFMA2 R0, -RZ, RZ, 0, 5.9604644775390625e-08 ;  /* 0x00000001ff007431 */ /* 0x000fe200000001ff */
[----:B-----5:R2:W5:Y:S04]  /*50c0*/  @P0 LDG.E R49, desc[UR46][R8.64] ;  /* 0x0000002e08310981 */ /* 0x020568000c1e1900 */
[----:B------:R-:W-:Y:S01]  /*50d0*/  @!P0 PRMT R88, R0, 0x7610, R88 ;  /* 0x0000761000588816 */ /* 0x000fe20000000058 */
[----:B--2---:R-:W3:Y:S06]  /*50e0*/  @!P0 LDC R49, c[0x0][0xc80] ;  /* 0x00032000ff318b82 */ /* 0x004eec0000000800 */
.L_x_99:
[----:B---3-5:R-:W-:Y:S01]  /*50f0*/  @!P4 FSETP.EQ.AND P0, PT, R49, RZ, PT ;  /* 0x000000ff3100c20b */ /* 0x028fe20003f02000 */
[----:B------:R-:W-:Y:S01]  /*5100*/  @!UPT UIADD3 URZ, UPT, UPT, URZ, URZ, URZ ;  /* 0x000000fffffff290 */ /* 0x000fe2000fffe0ff */
[----:B------:R-:W-:Y:S11]  /*5110*/  @!P4 BRA `(.L_x_100) ;  /* 0x000000000018c947 */ /* 0x000ff60003800000 */
[----:B------:R-:W-:Y:S02]  /*5120*/  LOP3.LUT P2, RZ, R88, 0xff, RZ, 0xc0, !PT ;  /* 0x000000ff58ff7812 */ /* 0x000fe4000784c0ff */
[----:B------:R-:W-:Y:S04]  /*5130*/  ISETP.NE.U32.AND P0, PT, R14, RZ, PT ;  /* 0x000000ff0e00720c */ /* 0x000fe80003f05070 */
[----:B------:R-:W-:Y:S04]  /*5140*/  ISETP.NE.AND.EX P0, PT, R15, RZ, PT, P0 ;  /* 0x000000ff0f00720c */ /* 0x000fe80003f05300 */
[----:B------:R-:W-:Y:S03]  /*5150*/  PLOP3.LUT P0, PT, P0, PT, PT, 0x8, 0x80 ;  /* 0x000000000080781c */ /* 0x000fe6000070e170 */
[----:B------:R-:W-:Y:S11]  /*5160*/  @P2 FSETP.EQ.AND P0, PT, R49, RZ, PT ;  /* 0x000000ff3100220b */ /* 0x000ff60003f02000 */
[----:B------:R-:W-:Y:S02]  /*5170*/  @!UPT UIADD3 URZ, UPT, UPT, URZ, URZ, URZ ;  /* 0x000000fffffff290 */ /* 0x000fe4000fffe0ff */
.L_x_100:
[----:B------:R-:W2:Y:S01]  /*5180*/  SYNCS.PHASECHK.TRANS64.TRYWAIT P2, [UR4+0x170], R28 ;  /* 0x0001701cff0075a7 */ /* 0x000ea20008041104 */
[----:B------:R-:W-:Y:S04]  /*5190*/  ELECT P4, URZ, PT ;  /* 0x0000000000ff782f */ /* 0x000fe80003880000 */
[----:B------:R-:W-:Y:S11]  /*51a0*/  PLOP3.LUT P4, PT, P0, P4, PT, 0xf2, 0x2f ;  /* 0x00000000002f781c */ /* 0x000ff60000789e72 */
[----:B------:R-:W-:Y:S02]  /*51b0*/  @!UPT UIADD3 URZ, UPT, UPT, URZ, URZ, URZ ;  /* 0x000000fffffff290 */ /* 0x000fe4000fffe0ff */
[----:B------:R-:W-:Y:S05]  /*51c0*/  @!P4 IADD3 R8, P0, PT, R34, 0x980, RZ ;  /* 0x000009802208c810 */ /* 0x000fea0007f1e0ff */
[----:B-1----:R-:W-:Y:S01]  /*51d0*/  @!P4 IMAD.X R2, RZ, RZ, R35, P0 ;  /* 0x000000ffff02c224 */ /* 0x002fe200000e0623 */
[----:B--2---:R-:W-:Y:S07]  /*51e0*/  @!P2 BRA `(.L_x_101) ;  /* 0x0000005400f8a947 */ /* 0x004fee0003800000 */
.L_x_218:
[----:B------:R-:W-:Y:S01]  /*51f0*/  @!P4 R2UR UR6, R2 ;  /* 0x000000000206c2ca */ /* 0x000fe200000e0000 */
[----:B------:R-:W-:Y:S01]  /*5200*/  VOTEU.ALL UP0, P4 ;  /* 0x0000000000ff7886 */ /* 0x000fe20002000000 */
[----:B------:R-:W-:Y:S01]  /*5210*/  @!P4 R2UR UR7, R8 ;  /* 0x000000000807c2ca */ /* 0x000fe200000e0000 */
[----:B-1----:R-:W-:Y:S01]  /*5220*/  @!P4 IMAD.MOV.U32 R0, RZ, RZ, 0x2000 ;  /* 0x00002000ff00c424 */ /* 0x002fe200078e00ff */
[----:B------:R-:W-:Y:S01]  /*5230*/  UMOV UR10, 0x0 ;  /* 0x00000000000a7882 */ /* 0x000fe20000000000 */
[----:B------:R-:W-:Y:S01]  /*5240*/  UMOV UR11, 0x10000000 ;  /* 0x10000000000b7882 */ /* 0x000fe20000000000 */
[----:B------:R-:W-:Y:S01]  /*5250*/  @!UP0 UIADD3 UR32, UPT, UPT, UR4, 0x400, URZ ;  /* 0x0000040004208890 */ /* 0x000fe2000fffe0ff */
[----:B------:R-:W-:Y:S01]  /*5260*/  VOTEU.ALL UP0, P4 ;  /* 0x0000000000ff7886 */ /* 0x000fe20002000000 */
[----:B------:R-:W-:Y:S05]  /*5270*/  UMOV UR36, UR44 ;  /* 0x0000002c00247c82 */ /* 0x000fea0008000000 */
[----:B------:R-:W-:Y:S01]  /*5280*/  IMAD.U32 R9, RZ, RZ, UR6 ;  /* 0x00000006ff097e24 */ /* 0x000fe2000f8e00ff */
[----:B------:R-:W-:Y:S01]  /*5290*/  UPRMT UR6, UR45, 0x654, UR33 ;  /* 0x000006542d067896 */ /* 0x000fe20008000021 */
[----:B------:R-:W-:Y:S03]  /*52a0*/  IMAD.U32 R8, RZ, RZ, UR7 ;  /* 0x00000007ff087e24 */ /* 0x000fe6000f8e00ff */
[----:B------:R-:W-:Y:S02]  /*52b0*/  @!P4 R2UR UR13, R9 ;  /* 0x00000000090dc2ca */ /* 0x000fe400000e0000 */
[----:B------:R-:W-:Y:S02]  /*52c0*/  @!P4 R2UR UR12, R8 ;  /* 0x00000000080cc2ca */ /* 0x000fe400000e0000 */
[----:B------:R-:W-:Y:S05]  /*52d0*/  @!P4 IADD3 R8, P0, PT, R34, 0x980, RZ ;  /* 0x000009802208c810 */ /* 0x000fea0007f1e0ff */
[----:B------:R-:W-:Y:S06]  /*52e0*/  @!P4 IMAD.X R2, RZ, RZ, R35, P0 ;  /* 0x000000ffff02c224 */ /* 0x000fec00000e0623 */
[----:B------:R1:W-:Y:S01]  /*52f0*/  @!UP0 UTMALDG.3D [UR32], [UR12], desc[UR10] ;  /* 0x00000a200c0085b4 */ /* 0x0003e20008011000 */
[----:B------:R1:W-:Y:S01]  /*5300*/  @!P4 SYNCS.ARRIVE.TRANS64.RED.A0TR RZ, [UR4+0x150], R0 ;  /* 0x00015000ffffc9a7 */ /* 0x0003e20008300404 */
[----:B------:R-:W-:Y:S01]  /*5310*/  SYNCS.ARRIVE.TRANS64.RED.A1T0 RZ, [UR6], RZ ;  /* 0x000000ffffff79a7 */ /* 0x000fe20008100406 */
[----:B------:R-:W2:Y:S02]  /*5320*/  SYNCS.PHASECHK.TRANS64.TRYWAIT P2, [UR4+0x178], R28 ;  /* 0x0001781cff0075a7 */ /* 0x000ea40008041104 */
[----:B-12---:R-:W-:Y:S05]  /*5330*/  @!P2 BRA `(.L_x_102) ;  /* 0x0000005400bca947 */ /* 0x006fea0003800000 */
.L_x_220:
[----:B------:R-:W-:Y:S01]  /*5340*/  @!P4 R2UR UR6, R2 ;  /* 0x000000000206c2ca */ /* 0x000fe200000e0000 */
[----:B------:R-:W-:Y:S01]  /*5350*/  VOTEU.ALL UP0, P4 ;  /* 0x0000000000ff7886 */ /* 0x000fe20002000000 */
[----:B------:R-:W-:Y:S01]  /*5360*/  @!P4 R2UR UR7, R8 ;  /* 0x000000000807c2ca */ /* 0x000fe200000e0000 */
[----:B-1----:R-:W-:Y:S01]  /*5370*/  @!P4 IMAD.MOV.U32 R0, RZ, RZ, 0x2000 ;  /* 0x00002000ff00c424 */ /* 0x002fe200078e00ff */
[----:B------:R-:W-:Y:S01]  /*5380*/  UMOV UR10, 0x0 ;  /* 0x00000000000a7882 */ /* 0x000fe20000000000 */
[----:B------:R-:W-:Y:S01]  /*5390*/  UMOV UR11, 0x10000000 ;  /* 0x10000000000b7882 */ /* 0x000fe20000000000 */
[----:B------:R-:W-:Y:S02]  /*53a0*/  @!UP0 UIADD3 UR26, UPT, UPT, UR34, 0x20, URZ ;  /* 0x00000020221a8890 */ /* 0x000fe4000fffe0ff */
[----:B------:R-:W-:Y:S01]  /*53b0*/  @!UP0 UIADD3 UR24, UPT, UPT, UR4, 0x2400, URZ ;  /* 0x0000240004188890 */ /* 0x000fe2000fffe0ff */
[----:B------:R-:W-:Y:S01]  /*53c0*/  VOTEU.ALL UP0, P4 ;  /* 0x0000000000ff7886 */ /* 0x000fe20002000000 */
[----:B------:R-:W-:Y:S01]  /*53d0*/  UMOV UR27, UR35 ;  /* 0x00000023001b7c82 */ /* 0x000fe20008000000 */
[----:B------:R-:W-:Y:S02]  /*53e0*/  UMOV UR28, UR44 ;  /* 0x0000002c001c7c82 */ /* 0x000fe40008000000 */
        /* <DEDUP_REMOVED lines=12> */
.L_x_222:
[----:B------:R-:W2:Y:S01]  /*54b0*/  LDC.64 R12, c[0x0][0xf18] ;  /* 0x0003c600ff0c7b82 */ /* 0x000ea20000000a00 */
[----:B------:R-:W-:Y:S01]  /*54c0*/  @!P4 R2UR UR6, R2 ;  /* 0x000000000206c2ca */ /* 0x000fe200000e0000 */
[----:B------:R-:W-:Y:S01]  /*54d0*/  VOTEU.ALL UP0, P4 ;  /* 0x0000000000ff7886 */ /* 0x000fe20002000000 */
[----:B------:R-:W-:Y:S01]  /*54e0*/  @!P4 R2UR UR7, R8 ;  /* 0x000000000807c2ca */ /* 0x000fe200000e0000 */
[----:B-1----:R-:W-:Y:S01]  /*54f0*/  @!P4 IMAD.MOV.U32 R0, RZ, RZ, 0x2000 ;  /* 0x00002000ff00c424 */ /* 0x002fe200078e00ff */
[----:B------:R-:W-:Y:S03]  /*5500*/  UMOV UR14, 0x0 ;  /* 0x00000000000e7882 */ /* 0x000fe60000000000 */
[----:B------:R-:W1:Y:S01]  /*5510*/  @!P1 LDC R2, c[0x0][0xf0c] ;  /* 0x0003c300ff029b82 */ /* 0x000e620000000800 */
[----:B------:R-:W-:Y:S01]  /*5520*/  @!UP0 UIADD3 UR10, UPT, UPT, UR34, 0x40, URZ ;  /* 0x00000040220a8890 */ /* 0x000fe2000fffe0ff */
[----:B------:R-:W-:Y:S01]  /*5530*/  @P3 SHF.R.U32.HI R29, RZ, 0x10, R21 ;  /* 0x00000010ff1d3819 */ /* 0x000fe20000011615 */
[----:B------:R-:W-:Y:S01]  /*5540*/  @!UP0 UIADD3 UR8, UPT, UPT, UR4, 0x4400, URZ ;  /* 0x0000440004088890 */ /* 0x000fe2000fffe0ff */
[----:B------:R-:W-:Y:S01]  /*5550*/  VIADD R31, R31, 0x1 ;  /* 0x000000011f1f7836 */ /* 0x000fe20000000000 */
[----:B------:R-:W-:Y:S01]  /*5560*/  VOTEU.ALL UP0, P4 ;  /* 0x0000000000ff7886 */ /* 0x000fe20002000000 */
[----:B------:R-:W-:Y:S01]  /*5570*/  UMOV UR15, 0x10000000 ;  /* 0x10000000000f7882 */ /* 0x000fe20000000000 */
[----:B------:R-:W-:Y:S01]  /*5580*/  UMOV UR11, UR35 ;  /* 0x00000023000b7c82 */ /* 0x000fe20008000000 */
[----:B------:R-:W-:Y:S01]  /*5590*/  IMAD.U32 R9, RZ, RZ, UR6 ;  /* 0x00000006ff097e24 */ /* 0x000fe2000f8e00ff */
[----:B------:R-:W-:Y:S01]  /*55a0*/  UMOV UR12, UR44 ;  /* 0x0000002c000c7c82 */ /* 0x000fe20008000000 */
[----:B------:R-:W-:Y:S01]  /*55b0*/  IMAD.U32 R8, RZ, RZ, UR7 ;  /* 0x00000007ff087e24 */ /* 0x000fe2000f8e00ff */
[----:B------:R-:W-:Y:S02]  /*55c0*/  UPRMT UR6, UR45, 0x654, UR9 ;  /* 0x000006542d067896 */ /* 0x000fe40008000009 */
[----:B------:R-:W-:Y:S02]  /*55d0*/  @!P4 R2UR UR17, R9 ;  /* 0x000000000911c2ca */ /* 0x000fe400000e0000 */
[----:B------:R-:W-:Y:S02]  /*55e0*/  @!P4 R2UR UR16, R8 ;  /* 0x000000000810c2ca */ /* 0x000fe400000e0000 */
[----:B------:R-:W3:Y:S11]  /*55f0*/  LDC.64 R8, c[0x0][0xf10] ;  /* 0x0003c400ff087b82 */ /* 0x000ef60000000a00 */
[----:B------:R4:W-:Y:S01]  /*5600*/  @!UP0 UTMALDG.3D [UR8], [UR16], desc[UR14] ;  /* 0x00000e08100085b4 */ /* 0x0009e20008011000 */
[----:B------:R5:W-:Y:S01]  /*5610*/  @!P4 SYNCS.ARRIVE.TRANS64.RED.A0TR RZ, [UR4+0x160], R0 ;  /* 0x00016000ffffc9a7 */ /* 0x000be20008300404 */
[C---:B---3--:R-:W-:Y:S01]  /*5620*/  @!P1 IMAD.HI.U32 R8, R11.reuse, R8, RZ ;  /* 0x000000080b089227 */ /* 0x048fe200078e00ff */
[----:B--2---:R-:W-:Y:S02]  /*5630*/  @!P1 ISETP.NE.AND P0, PT, R12, 0x1, PT ;  /* 0x000000010c00980c */ /* 0x004fe40003f05270 */
[----:B-1----:R-:W-:Y:S01]  /*5640*/  @!P1 ISETP.NE.AND P2, PT, R2, 0x1, PT ;  /* 0x000000010200980c */ /* 0x002fe20003f45270 */
[----:B------:R-:W-:Y:S01]  /*5650*/  SYNCS.ARRIVE.TRANS64.RED.A1T0 RZ, [UR6], RZ ;  /* 0x000000ffffff79a7 */ /* 0x000fe20008100406 */
[C---:B------:R-:W-:Y:S01]  /*5660*/  @!P1 IMAD.HI.U32 R13, R10.reuse, R13, RZ ;  /* 0x0000000d0a0d9227 */ /* 0x040fe200078e00ff */
[----:B------:R-:W-:Y:S04]  /*5670*/  @!P1 SHF.R.U32.HI R8, RZ, R9, R8 ;  /* 0x00000009ff089219 */ /* 0x000fe80000011608 */
[----:B------:R-:W-:Y:S01]  /*5680*/  @!P1 SEL R8, R11, R8, !P2 ;  /* 0x000000080b089207 */ /* 0x000fe20005000000 */
[----:B------:R-:W1:Y:S01]  /*5690*/  SYNCS.PHASECHK.TRANS64.TRYWAIT P5, [UR4+0x188], R28 ;  /* 0x0001881cff0075a7 */ /* 0x000e6200080a1104 */
[----:B-----5:R-:W2:Y:S02]  /*56a0*/  @!P1 LDC R0, c[0x0][0xf20] ;  /* 0x0003c800ff009b82 */ /* 0x020ea40000000800 */
[----:B--2---:R-:W-:Y:S04]  /*56b0*/  @!P1 SHF.R.U32.HI R0, RZ, R0, R13 ;  /* 0x00000000ff009219 */ /* 0x004fe8000001160d */
[----:B------:R-:W-:Y:S05]  /*56c0*/  @!P1 SEL R9, R10, R0, !P0 ;  /* 0x000000000a099207 */ /* 0x000fea0004000000 */
[----:B------:R-:W-:Y:S02]  /*56d0*/  @!P1 IMAD.IADD R0, R9, 0x1, -R8 ;  /* 0x0000000109009824 */ /* 0x000fe400078e0a08 */
[----:B------:R-:W-:Y:S02]  /*56e0*/  @!P1 IMAD.IADD R8, R8, 0x1, -R9 ;  /* 0x0000000108089824 */ /* 0x000fe400078e0a09 */
[----:B------:R-:W-:Y:S02]  /*56f0*/  @!P1 IMAD R11, R0, R2, R11 ;  /* 0x00000002000b9224 */ /* 0x000fe400078e020b */
[----:B------:R-:W-:Y:S01]  /*5700*/  @!P1 IMAD R10, R8, R12, R10 ;  /* 0x0000000c080a9224 */ /* 0x000fe200078e020a */
[----:B-1--4-:R-:W-:Y:S06]  /*5710*/  @!P5 BRA `(.L_x_104) ;  /* 0x0000005000f4d947 */ /* 0x012fec0003800000 */
.L_x_224:
[----:B------:R-:W-:Y:S01]  /*5720*/  @!P4 IADD3 R2, P0, PT, R34, 0x980, RZ ;  /* 0x000009802202c810 */ /* 0x000fe20007f1e0ff */
[----:B------:R-:W-:Y:S01]  /*5730*/  VOTEU.ALL UP0, P4 ;  /* 0x0000000000ff7886 */ /* 0x000fe20002000000 */
[----:B------:R-:W-:Y:S01]  /*5740*/  UMOV UR12, 0x0 ;  /* 0x00000000000c7882 */ /* 0x000fe20000000000 */
[----:B------:R-:W-:Y:S01]  /*5750*/  UMOV UR13, 0x10000000 ;  /* 0x10000000000d7882 */ /* 0x000fe20000000000 */
[----:B------:R-:W-:Y:S01]  /*5760*/  @!P4 R2UR UR7, R2 ;  /* 0x000000000207c2ca */ /* 0x000fe200000e0000 */
[----:B-1----:R-:W-:Y:S01]  /*5770*/  @!P4 IMAD.X R0, RZ, RZ, R35, P0 ;  /* 0x000000ffff00c224 */ /* 0x002fe200000e0623 */
[----:B------:R-:W-:Y:S01]  /*5780*/  @!UP0 UIADD3 UR18, UPT, UPT, UR34, 0x60, URZ ;  /* 0x0000006022128890 */ /* 0x000fe2000fffe0ff */
[----:B------:R-:W-:Y:S01]  /*5790*/  IMAD.IADD R2, R10, 0x1, R86 ;  /* 0x000000010a027824 */ /* 0x000fe200078e0256 */
[----:B------:R-:W-:Y:S01]  /*57a0*/  @!UP0 UIADD3 UR16, UPT, UPT, UR4, 0x6400, URZ ;  /* 0x0000640004108890 */ /* 0x000fe2000fffe0ff */
[----:B------:R-:W-:Y:S01]  /*57b0*/  ISETP.NE.AND P0, PT, R31, 0x2, PT ;  /* 0x000000021f00780c */ /* 0x000fe20003f05270 */
[----:B------:R-:W-:Y:S01]  /*57c0*/  @!UP0 UIADD3 UR17, UPT, UPT, UR4, 0x168, URZ ;  /* 0x0000016804118890 */ /* 0x000fe2000fffe0ff */
[----:B------:R-:W-:Y:S01]  /*57d0*/  @!P4 R2UR UR6, R0 ;  /* 0x000000000006c2ca */ /* 0x000fe200000e0000 */
[----:B------:R-:W-:Y:S01]  /*57e0*/  VOTEU.ALL UP0, P4 ;  /* 0x0000000000ff7886 */ /* 0x000fe20002000000 */
[----:B------:R-:W-:Y:S01]  /*57f0*/  UMOV UR19, UR35 ;  /* 0x0000002300137c82 */ /* 0x000fe20008000000 */
[----:B------:R-:W-:Y:S01]  /*5800*/  UMOV UR20, UR44 ;  /* 0x0000002c00147c82 */ /* 0x000fe20008000000 */
[----:B------:R-:W-:Y:S01]  /*5810*/  IMAD.IADD R0, R11, 0x1, R87 ;  /* 0x000000010b007824 */ /* 0x000fe200078e0257 */
[----:B------:R-:W-:Y:S01]  /*5820*/  R2UR UR11, R2 ;  /* 0x00000000020b72ca */ /* 0x000fe200000e0000 */
[----:B------:R-:W-:Y:S01]  /*5830*/  IMAD.U32 R8, RZ, RZ, UR7 ;  /* 0x00000007ff087e24 */ /* 0x000fe2000f8e00ff */
[----:B------:R-:W-:Y:S02]  /*5840*/  @P3 R2UR UR44, R29 ;  /* 0x000000001d2c32ca */ /* 0x000fe400000e0000 */
[----:B------:R-:W-:Y:S02]  /*5850*/  R2UR UR27, R0 ;  /* 0x00000000001b72ca */ /* 0x000fe400000e0000 */
[----:B------:R-:W-:Y:S02]  /*5860*/  SEL R0, RZ, 0x1, P0 ;  /* 0x00000001ff007807 */ /* 0x000fe40000000000 */
[----:B------:R-:W-:Y:S01]  /*5870*/  IMAD.U32 R9, RZ, RZ, UR6 ;  /* 0x00000006ff097e24 */ /* 0x000fe2000f8e00ff */
[----:B------:R-:W-:Y:S02]  /*5880*/  @!P4 R2UR UR6, R8 ;  /* 0x000000000806c2ca */ /* 0x000fe400000e0000 */
[----:B------:R-:W-:Y:S02]  /*5890*/  LOP3.LUT R30, R30, R0, RZ, 0x3c, !PT ;  /* 0x000000001e1e7212 */ /* 0x000fe400078e3cff */
[----:B------:R-:W-:Y:S02]  /*58a0*/  @!P4 R2UR UR7, R9 ;  /* 0x000000000907c2ca */ /* 0x000fe400000e0000 */
[----:B------:R-:W-:Y:S02]  /*58b0*/  LOP3.LUT R32, R32, 0x1, RZ, 0x3c, !PT ;  /* 0x0000000120207812 */ /* 0x000fe400078e3cff */
[----:B------:R-:W-:Y:S09]  /*58c0*/  SEL R31, R31, RZ, P0 ;  /* 0x000000ff1f1f7207 */ /* 0x000ff20000000000 */
[----:B------:R2:W-:Y:S01]  /*58d0*/  @!UP0 UTMALDG.3D [UR16], [UR6], desc[UR12] ;  /* 0x00000c10060085b4 */ /* 0x0005e20008011000 */
[----:B------:R2:W-:Y:S01]  /*58e0*/  @!P4 SYNCS.ARRIVE.TRANS64.RED.A0TR RZ, [UR4+0x168], R27 ;  /* 0x0001681bffffc9a7 */ /* 0x0005e20008300404 */
[----:B------:R-:W-:Y:S01]  /*58f0*/  UPLOP3.LUT UP0, UPT, UPT, UPT, UPT, 0x80, 0x8 ;  /* 0x000000000008789c */ /* 0x000fe20003f0f070 */
[----:B------:R-:W-:Y:S01]  /*5900*/  SYNCS.ARRIVE.TRANS64.RED.A1T0 RZ, [UR5], RZ ;  /* 0x000000ffffff79a7 */ /* 0x000fe20008100405 */
[----:B------:R-:W-:Y:S09]  /*5910*/  @P3 BRA `(.L_x_105) ;  /* 0xfffffff0009c3947 */ /* 0x000ff2000383ffff */
[----:B------:R-:W-:-:S04]  /*5920*/  SHF.L.U32 R2, R32, 0x1f, RZ ;  /* 0x0000001f20027819 */ /* 0x000fc800000006ff */
[----:B------:R-:W1:Y:S02]  /*5930*/  SYNCS.PHASECHK.TRANS64.TRYWAIT P0, [UR4+0x170], R2 ;  /* 0x00017002ff0075a7 */ /* 0x000e640008001104 */
[----:B-1----:R-:W-:Y:S05]  /*5940*/  @!P0 BRA `(.L_x_106) ;  /* 0x0000005000808947 */ /* 0x002fea0003800000 */
.L_x_226:
[----:B------:R-:W3:Y:S02]  /*5950*/  SYNCS.PHASECHK.TRANS64.TRYWAIT P0, [UR4+0x178], R2 ;  /* 0x00017802ff0075a7 */ /* 0x000ee40008001104 */
[----:B---3--:R-:W-:Y:S05]  /*5960*/  @!P0 BRA `(.L_x_107) ;  /* 0x0000005000908947 */ /* 0x008fea0003800000 */
.L_x_228:
[----:B------:R-:W3:Y:S02]  /*5970*/  SYNCS.PHASECHK.TRANS64.TRYWAIT P0, [UR4+0x180], R2 ;  /* 0x00018002ff0075a7 */ /* 0x000ee40008001104 */
[----:B---3--:R-:W-:Y:S05]  /*5980*/  @!P0 BRA `(.L_x_108) ;  /* 0x0000005000a08947 */ /* 0x008fea0003800000 */
.L_x_230:
[----:B-1----:R-:W-:-:S07]  /*5990*/  MOV R0, UR4 ;  /* 0x0000000400007c02 */ /* 0x002fce0008000f00 */
.L_x_109:
[----:B-1----:R-:W-:-:S04]  /*59a0*/  SHF.L.U32 R2, R32, 0x1f, RZ ;  /* 0x0000001f20027819 */ /* 0x002fc800000006ff */
[----:B------:R1:W3:Y:S03]  /*59b0*/  SYNCS.PHASECHK.TRANS64.TRYWAIT P0, [R0+URZ+0x188], R2 ;  /* 0x00018802000075a7 */ /* 0x0002e600080011ff */
[----:B---3--:R-:W-:Y:S05]  /*59c0*/  @!P0 NANOSLEEP.SYNCS 0x989680 ;  /* 0x009896800000895d */ /* 0x008fea0003900000 */
[----:B------:R-:W3:Y:S02]  /*59d0*/  @!P0 SYNCS.PHASECHK.TRANS64 P0, [R0+URZ+0x188], R2 ;  /* 0x00018802000085a7 */ /* 0x000ee400080010ff */
[----:B--23--:R-:W-:Y:S05]  /*59e0*/  @P0 EXIT ;  /* 0x000000000000094d */ /* 0x00cfea0003800000 */
[----:B------:R-:W-:Y:S05]  /*59f0*/  BRA `(.L_x_109) ;  /* 0xfffffffc00e87947 */ /* 0x000fea000383ffff */
.L_x_94:
[----:B------:R-:W-:-:S06]  /*5a00*/  UISETP.GE.AND UP0, UPT, UR10, 0x4, UPT ;  /* 0x000000040a00788c */ /* 0x000fcc000bf06270 */
[----:B------:R-:W-:-:S13]  /*5a10*/  PLOP3.LUT P0, PT, PT, PT, UP0, 0x80, 0x8 ;  /* 0x000000000008781c */ /* 0x000fda0003f0f008 */
[----:B------:R-:W-:Y:S05]  /*5a20*/  @!P0 EXIT ;  /* 0x000000000000894d */ /* 0x000fea0003800000 */
[----:B------:R-:W-:Y:S01]  /*5a30*/  BAR.SYNC.DEFER_BLOCKING 0x6, 0xa0 ;  /* 0x0182800000007b1d */ /* 0x000fe20000010000 */
[C---:B------:R-:W-:Y:S01]  /*5a40*/  IMAD.SHL.U32 R2, R101.reuse, 0x20, RZ ;  /* 0x0000002065027824 */ /* 0x040fe200078e00ff */
[C---:B------:R-:W-:Y:S01]  /*5a50*/  SHF.L.U32 R46, R101.reuse, 0x10, RZ ;  /* 0x00000010652e7819 */ /* 0x040fe200000006ff */
[C---:B------:R-:W-:Y:S01]  /*5a60*/  IMAD.SHL.U32 R100, R101.reuse, 0x4, RZ ;  /* 0x0000000465647824 */ /* 0x040fe200078e00ff */
[C---:B------:R-:W-:Y:S01]  /*5a70*/  LOP3.LUT R102, R101.reuse, 0x60, RZ, 0xc0, !PT ;  /* 0x0000006065667812 */ /* 0x040fe200078ec0ff */
[----:B------:R-:W-:Y:S01]  /*5a80*/  HFMA2 R97, -RZ, RZ, 0, 5.9604644775390625e-08 ;  /* 0x00000001ff617431 */ /* 0x000fe200000001ff */
[----:B------:R-:W-:Y:S02]  /*5a90*/  UMOV UR49, 0x400 ;  /* 0x0000040000317882 */ /* 0x000fe40000000000 */
[----:B------:R-:W1:Y:S01]  /*5aa0*/  LDC R91, c[0x0][0x370] ;  /* 0x0000dc00ff5b7b82 */ /* 0x000e620000000800 */
[----:B------:R-:W-:Y:S01]  /*5ab0*/  ULEA UR49, UR45, UR49, 0x18 ;  /* 0x000000312d317291 */ /* 0x000fe2000f8ec0ff */
[----:B------:R-:W-:Y:S01]  /*5ac0*/  LOP3.LUT R3, R2, 0xc0, RZ, 0xc0, !PT ;  /* 0x000000c002037812 */ /* 0x000fe200078ec0ff */
[----:B------:R-:W-:Y:S01]  /*5ad0*/  HFMA2 R95, -RZ, RZ, 0, 0 ;  /* 0x00000000ff5f7431 */ /* 0x000fe200000001ff */
[----:B------:R-:W-:Y:S01]  /*5ae0*/  LOP3.LUT R99, R101, 0x2, RZ, 0xc0, !PT ;  /* 0x0000000265637812 */ /* 0x000fe200078ec0ff */
[----:B------:R-:W-:Y:S01]  /*5af0*/  UIADD3 UR4, UPT, UPT, UR49, 0x400, URZ ;  /* 0x0000040031047890 */ /* 0x000fe2000fffe0ff */
[----:B------:R-:W-:Y:S01]  /*5b00*/  LOP3.LUT R100, R3, 0x18, R100, 0xf8, !PT ;  /* 0x0000001803647812 */ /* 0x000fe200078ef864 */
[----:B------:R-:W-:Y:S01]  /*5b10*/  IMAD.MOV.U32 R45, RZ, RZ, RZ ;  /* 0x000000ffff2d7224 */ /* 0x000fe200078e00ff */
[----:B------:R-:W3:Y:S01]  /*5b20*/  LDC R42, c[0x0][0xf0c] ;  /* 0x0003c300ff2a7b82 */ /* 0x000ee20000000800 */
[----:B------:R-:W-:Y:S01]  /*5b30*/  LOP3.LUT R46, R46, 0x600000, RZ, 0xc0, !PT ;  /* 0x006000002e2e7812 */ /* 0x000fe200078ec0ff */
[----:B------:R-:W-:Y:S01]  /*5b40*/  IMAD.MOV.U32 R105, RZ, RZ, RZ ;  /* 0x000000ffff697224 */ /* 0x000fe200078e00ff */
[----:B------:R-:W-:Y:S01]  /*5b50*/  LOP3.LUT R100, R100, 0xf20, R2, 0xf8, !PT ;  /* 0x00000f2064647812 */ /* 0x000fe200078ef802 */
[----:B------:R-:W-:Y:S01]  /*5b60*/  IMAD.U32 R93, RZ, RZ, UR4 ;  /* 0x00000004ff5d7e24 */ /* 0x000fe2000f8e00ff */
[----:B------:R-:W-:Y:S01]  /*5b70*/  LOP3.LUT R101, R101, 0x4, RZ, 0xc0, !PT ;  /* 0x0000000465657812 */ /* 0x000fe200078ec0ff */
[----:B------:R-:W4:Y:S01]  /*5b80*/  LDCU.64 UR52, c[0x0][0x348] ;  /* 0x00006900ff3477ac */ /* 0x000f220008000a00 */
[----:B------:R-:W-:Y:S01]  /*5b90*/  MOV R96, RZ ;  /* 0x000000ff00607202 */ /* 0x000fe20000000f00 */
[----:B------:R-:W1:Y:S01]  /*5ba0*/  LDC R89, c[0x0][0xf20] ;  /* 0x0003c800ff597b82 */ /* 0x000e620000000800 */
[----:B------:R-:W2:Y:S01]  /*5bb0*/  LDS R0, [UR49+0x230] ;  /* 0x00023031ff007984 */ /* 0x000ea20008000800 */
[----:B------:R-:W-:Y:S01]  /*5bc0*/  IMAD R100, R100, 0x2, R93 ;  /* 0x0000000264647824 */ /* 0x000fe200078e025d */
[----:B------:R-:W1:Y:S03]  /*5bd0*/  LDCU.64 UR40, c[0x0][0xc88] ;  /* 0x00019100ff2877ac */ /* 0x000e660008000a00 */
[--C-:B------:R-:W-:Y:S01]  /*5be0*/  IMAD R99, R99, -0x10, R100.reuse ;  /* 0xfffffff063637824 */ /* 0x100fe200078e0264 */
[----:B------:R-:W1:Y:S01]  /*5bf0*/  LDCU.64 UR42, c[0x0][0xc90] ;  /* 0x00019200ff2a77ac */ /* 0x000e620008000a00 */
[----:B------:R-:W1:Y:S01]  /*5c00*/  LDC R41, c[0x0][0xf30] ;  /* 0x0003cc00ff297b82 */ /* 0x000e620000000800 */
[----:B------:R-:W-:Y:S01]  /*5c10*/  IMAD R98, R101, -0x10, R100 ;  /* 0xfffffff065627824 */ /* 0x000fe200078e0264 */
[----:B------:R-:W-:Y:S01]  /*5c20*/  UMOV UR50, URZ ;  /* 0x000000ff00327c82 */ /* 0x000fe20008000000 */
[----:B------:R-:W-:-:S05]  /*5c30*/  UMOV UR51, URZ ;  /* 0x000000ff00337c82 */ /* 0x000fca0008000000 */
[----:B------:R-:W1:Y:S08]  /*5c40*/  LDC.64 R84, c[0x0][0xf10] ;  /* 0x0003c400ff547b82 */ /* 0x000e700000000a00 */
[----:B------:R-:W1:Y:S08]  /*5c50*/  LDC.64 R38, c[0x0][0xf18] ;  /* 0x0003c600ff267b82 */ /* 0x000e700000000a00 */
[----:B------:R-:W1:Y:S08]  /*5c60*/  LDC.64 R36, c[0x0][0xf28] ;  /* 0x0003ca00ff247b82 */ /* 0x000e700000000a00 */
[----:B------:R-:W1:Y:S01]  /*5c70*/  LDC.64 R82, c[0x0][0xcb0] ;  /* 0x00032c00ff527b82 */ /* 0x000e620000000a00 */
[----:B--2---:R-:W-:-:S07]  /*5c80*/  IMAD.IADD R46, R0, 0x1, R46 ;  /* 0x00000001002e7824 */ /* 0x004fce00078e022e */
[----:B------:R-:W2:Y:S08]  /*5c90*/  LDC.64 R80, c[0x0][0xca8] ;  /* 0x00032a00ff507b82 */ /* 0x000eb00000000a00 */
[----:B---34-:R-:W1:Y:S02]  /*5ca0*/  LDC R90, c[0x0][0x374] ;  /* 0x0000dd00ff5a7b82 */ /* 0x018e640000000800 */
.L_x_153:
[----:B------:R-:W-:Y:S02]  /*5cb0*/  LEA R0, R105, UR49, 0x3 ;  /* 0x0000003169007c11 */ /* 0x000fe4000f8e18ff */
[----:B------:R-:W-:Y:S02]  /*5cc0*/  SHF.L.U32 R2, R95, 0x1f, RZ ;  /* 0x0000001f5f027819 */ /* 0x000fe400000006ff */
[----:B-1----:R-:W-:Y:S02]  /*5cd0*/  LEA R16, R105, UR49, 0x4 ;  /* 0x0000003169107c11 */ /* 0x002fe4000f8e20ff */
[----:B---3--:R-:W3:Y:S02]  /*5ce0*/  SYNCS.PHASECHK.TRANS64.TRYWAIT P0, [R0+URZ+0x1a0], R2 ;  /* 0x0001a002000075a7 */ /* 0x008ee400080011ff */
[----:B---3--:R-:W-:Y:S05]  /*5cf0*/  @!P0 BRA `(.L_x_110) ;  /* 0x0000004c00dc8947 */ /* 0x008fea0003800000 */
.L_x_231:
[----:B------:R-:W4:Y:S01]  /*5d00*/  LDC.64 R10, c[0x0][0xf10] ;  /* 0x0003c400ff0a7b82 */ /* 0x000f220000000a00 */
[----:B------:R-:W2:Y:S01]  /*5d10*/  LDS.128 R16, [R16+0x210] ;  /* 0x0002100010107984 */ /* 0x000ea20000000c00 */
[----:B-1----:R-:W-:Y:S01]  /*5d20*/  ISETP.NE.AND P1, PT, R41, 0x1, PT ;  /* 0x000000012900780c */ /* 0x002fe20003f25270 */
[----:B---3--:R-:W-:Y:S01]  /*5d30*/  VIADD R0, R0, 0x1b0 ;  /* 0x000001b000007836 */ /* 0x008fe20000000000 */
[----:B------:R-:W-:Y:S04]  /*5d40*/  ISETP.GE.AND P0, PT, R40, 0x1, PT ;  /* 0x000000012800780c */ /* 0x000fe80003f06270 */
[----:B------:R-:W1:Y:S01]  /*5d50*/  LDC.64 R8, c[0x0][0xf18] ;  /* 0x0003c600ff087b82 */ /* 0x000e620000000a00 */
[----:B------:R-:W-:Y:S01]  /*5d60*/  PRMT R0, RZ, 0x654, R0 ;  /* 0x00000654ff007816 */ /* 0x000fe20000000000 */
[----:B------:R-:W-:Y:S01]  /*5d70*/  @!PT LDS RZ, [RZ] ;  /* 0x00000000fffff984 */ /* 0x000fe20000000800 */
[----:B------:R-:W-:Y:S01]  /*5d80*/  @!PT LDS RZ, [RZ] ;  /* 0x00000000fffff984 */ /* 0x000fe20000000800 */
[----:B------:R-:W-:Y:S01]  /*5d90*/  @!PT LDS RZ, [RZ] ;  /* 0x00000000fffff984 */ /* 0x000fe20000000800 */
[----:B------:R-:W-:Y:S01]  /*5da0*/  @!PT LDS RZ, [RZ] ;  /* 0x00000000fffff984 */ /* 0x000fe20000000800 */
[----:B------:R3:W-:Y:S06]  /*5db0*/  MEMBAR.ALL.CTA ;  /* 0x0000000000007992 */ /* 0x0007ec0000008000 */
[----:B---3--:R-:W3:Y:S01]  /*5dc0*/  FENCE.VIEW.ASYNC.S ;  /* 0x00000000000073c6 */ /* 0x008ee20000000000 */
[----:B------:R-:W1:Y:S08]  /*5dd0*/  @!P1 LDC R12, c[0x0][0xf20] ;  /* 0x0003c800ff0c9b82 */ /* 0x000e700000000800 */
[----:B------:R-:W1:Y:S01]  /*5de0*/  @!P1 LDC R7, c[0x0][0xf0c] ;  /* 0x0003c300ff079b82 */ /* 0x000e620000000800 */
[----:B---3--:R3:W-:Y:S01]  /*5df0*/  SYNCS.ARRIVE.TRANS64.RED.A1T0 RZ, [R0+URZ], RZ ;  /* 0x000000ff00ff79a7 */ /* 0x0087e200081004ff */
[----:B--2---:R-:W-:Y:S04]  /*5e00*/  LOP3.LUT P4, RZ, R18, 0x1, RZ, 0xc0, !PT ;  /* 0x0000000112ff7812 */ /* 0x004fe8000788c0ff */
[----:B------:R-:W-:Y:S09]  /*5e10*/  P2R R103, PR, RZ, 0x10 ;  /* 0x00000010ff677803 */ /* 0x000ff20000000000 */
[----:B------:R-:W-:Y:S02]  /*5e20*/  @P4 MOV R44, R16 ;  /* 0x00000010002c4202 */ /* 0x000fe40000000f00 */
[----:B------:R-:W-:Y:S01]  /*5e30*/  @P4 LOP3.LUT R43, R17, 0xffff, RZ, 0xc0, !PT ;  /* 0x0000ffff112b4812 */ /* 0x000fe200078ec0ff */
[----:B---34-:R-:W-:Y:S06]  /*5e40*/  @!P0 BRA `(.L_x_111) ;  /* 0x0000000000a48947 */ /* 0x018fec0003800000 */
[----:B------:R-:W-:Y:S01]  /*5e50*/  IMAD.HI.U32 R0, R90, R39, RZ ;  /* 0x000000275a007227 */ /* 0x000fe200078e00ff */
[----:B------:R-:W-:Y:S02]  /*5e60*/  ISETP.NE.AND P0, PT, R38, 0x1, PT ;  /* 0x000000012600780c */ /* 0x000fe40003f05270 */
[----:B------:R-:W-:Y:S01]  /*5e70*/  ISETP.NE.AND P2, PT, R40, 0x1, PT ;  /* 0x000000012800780c */ /* 0x000fe20003f45270 */
[----:B------:R-:W-:Y:S01]  /*5e80*/  IMAD.HI.U32 R4, R91, R84, RZ ;  /* 0x000000545b047227 */ /* 0x000fe200078e00ff */
[----:B------:R-:W-:Y:S02]  /*5e90*/  SHF.R.U32.HI R0, RZ, R89, R0 ;  /* 0x00000059ff007219 */ /* 0x000fe40000011600 */
[----:B------:R-:W-:Y:S01]  /*5ea0*/  ISETP.NE.AND P3, PT, R42, 0x1, PT ;  /* 0x000000012a00780c */ /* 0x000fe20003f65270 */
[----:B------:R-:W-:Y:S01]  /*5eb0*/  IMAD.HI.U32 R6, R43, R39, RZ ;  /* 0x000000272b067227 */ /* 0x000fe200078e00ff */
[-C--:B------:R-:W-:Y:S02]  /*5ec0*/  SHF.R.U32.HI R4, RZ, R85.reuse, R4 ;  /* 0x00000055ff047219 */ /* 0x080fe40000011604 */
[----:B------:R-:W-:Y:S01]  /*5ed0*/  SEL R0, R90, R0, !P0 ;  /* 0x000000005a007207 */ /* 0x000fe20004000000 */
[----:B------:R-:W-:Y:S01]  /*5ee0*/  IMAD.HI.U32 R5, R44, R84, RZ ;  /* 0x000000542c057227 */ /* 0x000fe200078e00ff */
[----:B------:R-:W-:Y:S03]  /*5ef0*/  SEL R4, R91, R4, !P3 ;  /* 0x000000045b047207 */ /* 0x000fe60005800000 */
[-C--:B------:R-:W-:Y:S01]  /*5f00*/  IMAD.HI.U32 R3, R0, R36.reuse, RZ ;  /* 0x0000002400037227 */ /* 0x080fe200078e00ff */
[----:B------:R-:W-:Y:S03]  /*5f10*/  SHF.R.U32.HI R5, RZ, R85, R5 ;  /* 0x00000055ff057219 */ /* 0x000fe60000011605 */
[----:B------:R-:W-:Y:S01]  /*5f20*/  IMAD.HI.U32 R2, R4, R36, RZ ;  /* 0x0000002404027227 */ /* 0x000fe200078e00ff */
[----:B------:R-:W-:Y:S02]  /*5f30*/  @P2 SHF.R.U32.HI R0, RZ, R37, R3 ;  /* 0x00000025ff002219 */ /* 0x000fe40000011603 */
[----:B------:R-:W-:Y:S02]  /*5f40*/  SHF.R.U32.HI R3, RZ, R89, R6 ;  /* 0x00000059ff037219 */ /* 0x000fe40000011606 */
[----:B------:R-:W-:Y:S01]  /*5f50*/  @P2 SHF.R.U32.HI R4, RZ, R37, R2 ;  /* 0x00000025ff042219 */ /* 0x000fe20000011602 */
[----:B------:R-:W-:Y:S01]  /*5f60*/  IMAD R0, R40, R0, RZ ;  /* 0x0000000028007224 */ /* 0x000fe200078e02ff */
[----:B------:R-:W-:Y:S02]  /*5f70*/  SEL R3, R43, R3, !P0 ;  /* 0x000000032b037207 */ /* 0x000fe40004000000 */
[----:B------:R-:W-:Y:S01]  /*5f80*/  SEL R2, R44, R5, !P3 ;  /* 0x000000052c027207 */ /* 0x000fe20005800000 */
[----:B------:R-:W-:Y:S01]  /*5f90*/  IMAD R5, R40, R4, RZ ;  /* 0x0000000428057224 */ /* 0x000fe200078e02ff */
[C---:B------:R-:W-:Y:S01]  /*5fa0*/  ISETP.GE.AND P0, PT, R3.reuse, R0, PT ;  /* 0x000000000300720c */ /* 0x040fe20003f06270 */
[C---:B------:R-:W-:Y:S03]  /*5fb0*/  IMAD.HI.U32 R0, R3.reuse, R36, RZ ;  /* 0x0000002403007227 */ /* 0x040fe600078e00ff */
[C---:B------:R-:W-:Y:S02]  /*5fc0*/  ISETP.GE.OR P0, PT, R2.reuse, R5, P0 ;  /* 0x000000050200720c */ /* 0x040fe40000706670 */
[----:B------:R-:W-:Y:S04]  /*5fd0*/  SHF.R.U32.HI R0, RZ, R37, R0 ;  /* 0x00000025ff007219 */ /* 0x000fe80000011600 */
[C---:B------:R-:W-:Y:S05]  /*5fe0*/  SEL R6, R3.reuse, R0, !P2 ;  /* 0x0000000003067207 */ /* 0x040fea0005000000 */
        /* <DEDUP_REMOVED lines=14> */
[----:B------:R-:W-:Y:S07]  /*60d0*/  IMAD R43, R3, R38, R43 ;  /* 0x00000026032b7224 */ /* 0x000fee00078e022b */
.L_x_111:
[----:B-1----:R-:W-:Y:S01]  /*60e0*/  @!P1 IMAD.HI.U32 R2, R43, R9, RZ ;  /* 0x000000092b029227 */ /* 0x002fe200078e00ff */
[----:B------:R-:W-:Y:S01]  /*60f0*/  @!P1 ISETP.NE.AND P0, PT, R8, 0x1, PT ;  /* 0x000000010800980c */ /* 0x000fe20003f05270 */
[----:B------:R-:W-:Y:S01]  /*6100*/  USHF.L.U32 UR38, UR27, 0x7, URZ ;  /* 0x000000071b267899 */ /* 0x000fe200080006ff */
[----:B------:R-:W-:Y:S01]  /*6110*/  @!P1 ISETP.NE.AND P2, PT, R7, 0x1, PT ;  /* 0x000000010700980c */ /* 0x000fe20003f45270 */
[C---:B------:R-:W-:Y:S01]  /*6120*/  @!P1 IMAD.HI.U32 R0, R44.reuse, R10, RZ ;  /* 0x0000000a2c009227 */ /* 0x040fe200078e00ff */
[----:B------:R-:W-:Y:S01]  /*6130*/  @!P1 SHF.R.U32.HI R2, RZ, R12, R2 ;  /* 0x0000000cff029219 */ /* 0x000fe20000011602 */
[----:B------:R-:W-:Y:S01]  /*6140*/  USHF.L.U32 UR37, UR11, 0x7, URZ ;  /* 0x000000070b257899 */ /* 0x000fe200080006ff */
[----:B------:R-:W-:Y:S01]  /*6150*/  @P4 SHF.R.U32.HI R94, RZ, 0x10, R17 ;  /* 0x00000010ff5e4819 */ /* 0x000fe20000011611 */
[----:B------:R-:W-:Y:S01]  /*6160*/  VIADD R105, R105, 0x1 ;  /* 0x0000000169697836 */ /* 0x000fe20000000000 */
[----:B------:R-:W-:Y:S01]  /*6170*/  @!P1 SEL R2, R43, R2, !P0 ;  /* 0x000000022b029207 */ /* 0x000fe20004000000 */
[----:B------:R-:W-:Y:S01]  /*6180*/  BSSY.RECONVERGENT B6, `(.L_x_112) ;  /* 0x0000028000067945 */ /* 0x000fe20003800200 */
[----:B------:R-:W-:Y:S02]  /*6190*/  @!P1 SHF.R.U32.HI R0, RZ, R11, R0 ;  /* 0x0000000bff009219 */ /* 0x000fe40000011600 */
[----:B------:R-:W-:Y:S02]  /*61a0*/  LOP3.LUT P0, RZ, R93, 0x1b0, RZ, 0xc0, !PT ;  /* 0x000001b05dff7812 */ /* 0x000fe4000780c0ff */
[----:B------:R-:W-:Y:S05]  /*61b0*/  @!P1 SEL R3, R44, R0, !P2 ;  /* 0x000000002c039207 */ /* 0x000fea0005000000 */
[----:B------:R-:W-:Y:S02]  /*61c0*/  @!P1 IMAD.IADD R0, R2, 0x1, -R3 ;  /* 0x0000000102009824 */ /* 0x000fe400078e0a03 */
[----:B------:R-:W-:Y:S02]  /*61d0*/  @!P1 IMAD.IADD R2, R3, 0x1, -R2 ;  /* 0x0000000103029824 */ /* 0x000fe400078e0a02 */
[----:B------:R-:W-:Y:S02]  /*61e0*/  @!P1 IMAD R44, R0, R7, R44 ;  /* 0x00000007002c9224 */ /* 0x000fe400078e022c */
[----:B------:R-:W-:Y:S01]  /*61f0*/  @!P1 IMAD R43, R2, R8, R43 ;  /* 0x00000008022b9224 */ /* 0x000fe200078e022b */
[----:B------:R-:W-:Y:S06]  /*6200*/  @!P0 BRA `(.L_x_113) ;  /* 0x00000000007c8947 */ /* 0x000fec0003800000 */
[----:B------:R-:W1:Y:S01]  /*6210*/  LDCU.64 UR8, c[0x4][0x80] ;  /* 0x01001000ff0877ac */ /* 0x000e620008000a00 */
[----:B------:R-:W-:Y:S01]  /*6220*/  MOV R2, 0x0 ;  /* 0x0000000000027802 */ /* 0x000fe20000000f00 */
[----:B------:R-:W-:Y:S02]  /*6230*/  HFMA2 R12, -RZ, RZ, 0, 5.9604644775390625e-08 ;  /* 0x00000001ff0c7431 */ /* 0x000fe400000001ff */
[----:B------:R-:W-:Y:S01]  /*6240*/  IMAD.MOV.U32 R8, RZ, RZ, 0x70 ;  /* 0x00000070ff087424 */ /* 0x000fe200078e00ff */
[----:B------:R2:W3:Y:S01]  /*6250*/  LDC.64 R14, c[0x4][R2] ;  /* 0x01000000020e7b82 */ /* 0x0004e20000000a00 */
[----:B------:R-:W4:Y:S01]  /*6260*/  LDCU.64 UR6, c[0x4][0x88] ;  /* 0x01001100ff0677ac */ /* 0x000f220008000a00 */
[----:B------:R-:W-:Y:S01]  /*6270*/  IMAD.MOV.U32 R13, RZ, RZ, RZ ;  /* 0x000000ffff0d7224 */ /* 0x000fe200078e00ff */
[----:B------:R-:W2:Y:S01]  /*6280*/  LDCU.64 UR4, c[0x4][0x8] ;  /* 0x01000100ff0477ac */ /* 0x000ea20008000a00 */
[----:B-1----:R-:W-:Y:S01]  /*6290*/  MOV R5, UR9 ;  /* 0x0000000900057c02 */ /* 0x002fe20008000f00 */
[----:B------:R-:W-:Y:S01]  /*62a0*/  IMAD.U32 R4, RZ, RZ, UR8 ;  /* 0x00000008ff047e24 */ /* 0x000fe2000f8e00ff */
[----:B----4-:R-:W-:Y:S01]  /*62b0*/  MOV R7, UR7 ;  /* 0x0000000700077c02 */ /* 0x010fe20008000f00 */
[----:B------:R-:W-:Y:S01]  /*62c0*/  IMAD.U32 R6, RZ, RZ, UR6 ;  /* 0x00000006ff067e24 */ /* 0x000fe2000f8e00ff */
[----:B--2---:R-:W-:Y:S01]  /*62d0*/  MOV R11, UR5 ;  /* 0x00000005000b7c02 */ /* 0x004fe20008000f00 */
[----:B------:R-:W-:Y:S02]  /*62e0*/  IMAD.U32 R10, RZ, RZ, UR4 ;  /* 0x00000004ff0a7e24 */ /* 0x000fe4000f8e00ff */
[----:B------:R-:W-:Y:S07]  /*62f0*/  LEPC R20, `(.L_x_114) ;  /* 0x000000001014794e */ /* 0x000fee0000000000 */
[----:B---3-5:R-:W-:Y:S05]  /*6300*/  CALL.ABS.NOINC R14 ;  /* 0x000000000e007343 */ /* 0x028fea0003c00000 */
.L_x_114:
[----:B------:R-:W1:Y:S01]  /*6310*/  LDCU.64 UR8, c[0x4][0x80] ;  /* 0x01001000ff0877ac */ /* 0x000e620008000a00 */
[----:B------:R-:W2:Y:S01]  /*6320*/  LDC.64 R2, c[0x4][R2] ;  /* 0x0100000002027b82 */ /* 0x000ea20000000a00 */
[----:B------:R-:W-:Y:S02]  /*6330*/  HFMA2 R12, -RZ, RZ, 0, 5.9604644775390625e-08 ;  /* 0x00000001ff0c7431 */ /* 0x000fe400000001ff */
[----:B------:R-:W-:Y:S02]  /*6340*/  IMAD.MOV.U32 R8, RZ, RZ, 0x70 ;  /* 0x00000070ff087424 */ /* 0x000fe400078e00ff */
[----:B------:R-:W-:Y:S01]  /*6350*/  IMAD.MOV.U32 R13, RZ, RZ, RZ ;  /* 0x000000ffff0d7224 */ /* 0x000fe200078e00ff */
[----:B------:R-:W3:Y:S01]  /*6360*/  LDCU.64 UR6, c[0x4][0x88] ;  /* 0x01001100ff0677ac */ /* 0x000ee20008000a00 */
[----:B------:R-:W4:Y:S01]  /*6370*/  LDCU.64 UR4, c[0x4][0x8] ;  /* 0x01000100ff0477ac */ /* 0x000f220008000a00 */
[----:B-1----:R-:W-:Y:S02]  /*6380*/  MOV R4, UR8 ;  /* 0x0000000800047c02 */ /* 0x002fe40008000f00 */
[----:B------:R-:W-:Y:S02]  /*6390*/  MOV R5, UR9 ;  /* 0x0000000900057c02 */ /* 0x000fe40008000f00 */
[----:B---3--:R-:W-:Y:S01]  /*63a0*/  MOV R7, UR7 ;  /* 0x0000000700077c02 */ /* 0x008fe20008000f00 */
[----:B------:R-:W-:Y:S01]  /*63b0*/  IMAD.U32 R6, RZ, RZ, UR6 ;  /* 0x00000006ff067e24 */ /* 0x000fe2000f8e00ff */
[----:B----4-:R-:W-:Y:S01]  /*63c0*/  MOV R11, UR5 ;  /* 0x00000005000b7c02 */ /* 0x010fe20008000f00 */
[----:B------:R-:W-:Y:S02]  /*63d0*/  IMAD.U32 R10, RZ, RZ, UR4 ;  /* 0x00000004ff0a7e24 */ /* 0x000fe4000f8e00ff */
[----:B------:R-:W-:Y:S07]  /*63e0*/  LEPC R20, `(.L_x_113) ;  /* 0x000000001014794e */ /* 0x000fee0000000000 */
[----:B--2---:R-:W-:Y:S05]  /*63f0*/  CALL.ABS.NOINC R2 ;  /* 0x0000000002007343 */ /* 0x004fea0003c00000 */
.L_x_113:
[----:B------:R-:W-:Y:S05]  /*6400*/  BSYNC.RECONVERGENT B6 ;  /* 0x0000000000067941 */ /* 0x000fea0003800200 */
.L_x_112:
[----:B------:R-:W-:Y:S01]  /*6410*/  ISETP.NE.U32.AND P4, PT, R82, RZ, PT ;  /* 0x000000ff5200720c */ /* 0x000fe20003f85070 */
[----:B------:R-:W-:Y:S01]  /*6420*/  UISETP.NE.AND UP2, UPT, UR48, URZ, UPT ;  /* 0x000000ff3000728c */ /* 0x000fe2000bf45270 */
[----:B------:R-:W-:Y:S01]  /*6430*/  ISETP.NE.U32.AND P2, PT, RZ, UR40, PT ;  /* 0x00000028ff007c0c */ /* 0x000fe2000bf45070 */
[----:B------:R-:W-:Y:S01]  /*6440*/  UISETP.NE.U32.AND UP1, UPT, UR42, URZ, UPT ;  /* 0x000000ff2a00728c */ /* 0x000fe2000bf25070 */
[----:B------:R-:W-:Y:S01]  /*6450*/  ISETP.NE.AND.EX P4, PT, R83, RZ, PT, P4 ;  /* 0x000000ff5300720c */ /* 0x000fe20003f85340 */
[----:B------:R-:W-:Y:S01]  /*6460*/  UPLOP3.LUT UP0, UPT, UPT, UPT, UPT, 0x40, 0x4 ;  /* 0x000000000004789c */ /* 0x000fe20003f0e870 */
[----:B------:R-:W-:Y:S01]  /*6470*/  ISETP.NE.AND.EX P2, PT, RZ, UR41, PT, P2 ;  /* 0x00000029ff007c0c */ /* 0x000fe2000bf45320 */
[----:B------:R-:W-:Y:S01]  /*6480*/  UISETP.NE.AND.EX UP1, UPT, UR43, URZ, UPT, UP1 ;  /* 0x000000ff2b00728c */ /* 0x000fe2000bf25310 */
[----:B------:R-:W-:Y:S04]  /*6490*/  PLOP3.LUT P1, PT, PT, PT, UP2, 0x80, 0x8 ;  /* 0x000000000008781c */ /* 0x000fe80003f2f028 */
[----:B------:R-:W-:Y:S06]  /*64a0*/  @UP2 UPLOP3.LUT UP0, UPT, UPT, UPT, UP1, 0x80, 0x8 ;  /* 0x000000000008289c */ /* 0x000fec0003f0f010 */
[----:B------:R-:W-:Y:S01]  /*64b0*/  PLOP3.LUT P0, PT, PT, PT, UP0, 0x80, 0x8 ;  /* 0x000000000008781c */ /* 0x000fe20003f0f008 */
[----:B------:R-:W-:Y:S01]  /*64c0*/  @!UPT UIADD3 URZ, UPT, UPT, URZ, URZ, URZ ;  /* 0x000000fffffff290 */ /* 0x000fe2000fffe0ff */
[----:B------:R-:W-:Y:S11]  /*64d0*/  BRA.U !UP1, `(.L_x_115) ;  /* 0x0000000109387547 */ /* 0x000ff6000b800000 */
[----:B------:R-:W-:Y:S01]  /*64e0*/  UISETP.NE.U32.AND UP0, UPT, UR40, URZ, UPT ;  /* 0x000000ff2800728c */ /* 0x000fe2000bf05070 */
[----:B------:R-:W-:Y:S02]  /*64f0*/  HFMA2 R0, -RZ, RZ, 0, 5.9604644775390625e-08 ;  /* 0x00000001ff007431 */ /* 0x000fe400000001ff */
[----:B------:R-:W-:Y:S01]  /*6500*/  IMAD.MOV.U32 R88, RZ, RZ, 0x1 ;  /* 0x00000001ff587424 */ /* 0x000fe200078e00ff */
[----:B------:R-:W-:Y:S06]  /*6510*/  UISETP.NE.AND.EX UP0, UPT, UR41, URZ, UPT, UP0 ;  /* 0x000000ff2900728c */ /* 0x000fec000bf05300 */
[----:B------:R-:W-:Y:S05]  /*6520*/  PLOP3.LUT P3, PT, PT, PT, UP0, 0x80, 0x8 ;  /* 0x000000000008781c */ /* 0x000fea0003f6f008 */
[----:B------:R-:W1:Y:S01]  /*6530*/  @UP0 LDCU.64 UR6, c[0x0][0xc88] ;  /* 0x00019100ff0607ac */ /* 0x000e620008000a00 */
[----:B------:R-:W-:Y:S07]  /*6540*/  @UP0 UIMAD UR4, UR44, UR42, URZ ;  /* 0x0000002a2c0402a4 */ /* 0x000fee000f8e02ff */
[----:B------:R-:W-:Y:S01]  /*6550*/  @!P3 PRMT R88, R0, 0x7610, R88 ;  /* 0x000076100058b816 */ /* 0x000fe20000000058 */
[----:B-1----:R-:W-:Y:S03]  /*6560*/  @UP0 UIMAD.WIDE UR6, UR4, 0x4, UR6 ;  /* 0x00000004040608a5 */ /* 0x002fe6000f8e0206 */
[----:B------:R-:W1:Y:S03]  /*6570*/  @!UP0 LDCU UR4, c[0x0][0xc80] ;  /* 0x00019000ff0487ac */ /* 0x000e660008000800 */
[----:B------:R-:W-:Y:S01]  /*6580*/  IMAD.U32 R2, RZ, RZ, UR6 ;  /* 0x00000006ff027e24 */ /* 0x000fe2000f8e00ff */
[----:B------:R-:W-:Y:S05]  /*6590*/  MOV R3, UR7 ;  /* 0x0000000700037c02 */ /* 0x000fea0008000f00 */
[----:B-----5:R2:W5:Y:S02]  /*65a0*/  @P3 LDG.E R49, desc[UR46][R2.64] ;  /* 0x0000002e02313981 */ /* 0x020564000c1e1900 */
[----:B-12---:R-:W-:Y:S02]  /*65b0*/  @!P3 IMAD.U32 R49, RZ, RZ, UR4 ;  /* 0x00000004ff31be24 */ /* 0x006fe4000f8e00ff */
.L_x_115:
[----:B------:R-:W-:Y:S05]  /*65c0*/  @!P4 BRA `(.L_x_116) ;  /* 0x000000000020c947 */ /* 0x000fea0003800000 */
[----:B------:R-:W-:Y:S04]  /*65d0*/  ISETP.NE.U32.AND P3, PT, R80, RZ, PT ;  /* 0x000000ff5000720c */ /* 0x000fe80003f65070 */
[----:B------:R-:W-:Y:S11]  /*65e0*/  ISETP.NE.AND.EX P3, PT, R81, RZ, PT, P3 ;  /* 0x000000ff5100720c */ /* 0x000ff60003f65330 */
[----:B------:R-:W-:Y:S02]  /*65f0*/  @!UPT UIADD3 URZ, UPT, UPT, URZ, URZ, URZ ;  /* 0x000000fffffff290 */ /* 0x000fe4000fffe0ff */
[----:B------:R-:W1:Y:S01]  /*6600*/  @P3 LDC.64 R2, c[0x0][0xca8] ;  /* 0x00032a00ff023b82 */ /* 0x000e620000000a00 */
[----:B------:R-:W-:Y:S04]  /*6610*/  @P3 IMAD R0, R82, UR44, RZ ;  /* 0x0000002c52003c24 */ /* 0x000fe8000f8e02ff */
[----:B-1----:R-:W-:Y:S05]  /*6620*/  @P3 IMAD.WIDE R2, R0, 0x4, R2 ;  /* 0x0000000400023825 */ /* 0x002fea00078e0202 */
[----:B-----5:R1:W5:Y:S02]  /*6630*/  @P3 LDG.E R47, desc[UR46][R2.64] ;  /* 0x0000002e022f3981 */ /* 0x020364000c1e1900 */
[----:B-1----:R-:W2:Y:S02]  /*6640*/  @!P3 LDC R47, c[0x0][0xca0] ;  /* 0x00032800ff2fbb82 */ /* 0x002ea40000000800 */
.L_x_116:
[----:B-----5:R-:W-:Y:S01]  /*6650*/  FSETP.NEU.AND P3, PT, R49, RZ, PT ;  /* 0x000000ff3100720b */ /* 0x020fe20003f6d000 */
[----:B------:R-:W-:Y:S01]  /*6660*/  BSSY B1, `(.L_x_117) ;  /* 0x0000039000017945 */ /* 0x000fe20003800000 */
[----:B------:R-:W-:Y:S01]  /*6670*/  SEL R3, RZ, 0xffffffff, P2 ;  /* 0xffffffffff037807 */ /* 0x000fe20001000000 */
[----:B------:R-:W-:Y:S01]  /*6680*/  IMAD.MOV.U32 R66, RZ, RZ, 0x1 ;  /* 0x00000001ff427424 */ /* 0x000fe200078e00ff */
[----:B------:R-:W-:Y:S01]  /*6690*/  @P1 LOP3.LUT P2, RZ, R88, 0xff, RZ, 0xc0, !PT ;  /* 0x000000ff58ff1812 */ /* 0x000fe2000784c0ff */
[----:B------:R-:W-:Y:S01]  /*66a0*/  IMAD R48, R45, 0x80, R46 ;  /* 0x000000802d307824 */ /* 0x000fe200078e022e */
[----:B------:R-:W-:Y:S01]  /*66b0*/  @P1 SEL R0, RZ, 0xffffffff, P3 ;  /* 0xffffffffff001807 */ /* 0x000fe20001800000 */
[----:B------:R-:W-:Y:S01]  /*66c0*/  IMAD R106, R101, -0x10, R99 ;  /* 0xfffffff0656a7824 */ /* 0x000fe200078e0263 */
[----:B------:R-:W-:Y:S01]  /*66d0*/  LOP3.LUT R97, R97, 0x1, RZ, 0x3c, !PT ;  /* 0x0000000161617812 */ /* 0x000fe200078e3cff */
[----:B------:R-:W-:Y:S01]  /*66e0*/  IMAD.MOV.U32 R65, RZ, RZ, RZ ;  /* 0x000000ffff417224 */ /* 0x000fe200078e00ff */
[----:B------:R-:W-:Y:S02]  /*66f0*/  @P0 SEL R0, R3, R0, !P2 ;  /* 0x0000000003000207 */ /* 0x000fe40005000000 */
[----:B------:R-:W-:Y:S02]  /*6700*/  CS2R R78, SRZ ;  /* 0x00000000004e7805 */ /* 0x000fe4000001ff00 */
[----:B------:R-:W-:Y:S02]  /*6710*/  LEA R64, R45, UR49, 0x3 ;  /* 0x000000312d407c11 */ /* 0x000fe4000f8e18ff */
[----:B------:R-:W-:Y:S02]  /*6720*/  CS2R R76, SRZ ;  /* 0x00000000004c7805 */ /* 0x000fe4000001ff00 */
[----:B------:R-:W-:Y:S02]  /*6730*/  @P1 LOP3.LUT R0, R0, 0x1, RZ, 0xc0, !PT ;  /* 0x0000000100001812 */ /* 0x000fe400078ec0ff */
[----:B------:R-:W-:Y:S02]  /*6740*/  CS2R R70, SRZ ;  /* 0x0000000000467805 */ /* 0x000fe4000001ff00 */
[----:B------:R-:W-:Y:S02]  /*6750*/  PLOP3.LUT P2, PT, PT, PT, UP1, 0x80, 0x8 ;  /* 0x000000000008781c */ /* 0x000fe40003f4f018 */
[----:B------:R-:W-:Y:S02]  /*6760*/  CS2R R68, SRZ ;  /* 0x0000000000447805 */ /* 0x000fe4000001ff00 */
[----:B------:R-:W-:Y:S02]  /*6770*/  ISETP.NE.U32.OR P5, PT, R0, 0x1, !P1 ;  /* 0x000000010000780c */ /* 0x000fe40004fa5470 */
[----:B------:R-:W-:Y:S02]  /*6780*/  CS2R R62, SRZ ;  /* 0x00000000003e7805 */ /* 0x000fe4000001ff00 */
[----:B------:R-:W-:Y:S02]  /*6790*/  LOP3.LUT P4, R104, R88, 0xff, RZ, 0xc0, !PT ;  /* 0x000000ff58687812 */ /* 0x000fe4000788c0ff */
[----:B------:R-:W-:Y:S02]  /*67a0*/  CS2R R60, SRZ ;  /* 0x00000000003c7805 */ /* 0x000fe4000001ff00 */
[----:B------:R-:W-:Y:S02]  /*67b0*/  SEL R2, RZ, 0xffffffff, P3 ;  /* 0xffffffffff027807 */ /* 0x000fe40001800000 */
[----:B------:R-:W-:Y:S02]  /*67c0*/  CS2R R58, SRZ ;  /* 0x00000000003a7805 */ /* 0x000fe4000001ff00 */
[----:B------:R-:W-:Y:S02]  /*67d0*/  P2R R107, PR, RZ, 0x20 ;  /* 0x00000020ff6b7803 */ /* 0x000fe40000000000 */
[----:B------:R-:W-:Y:S02]  /*67e0*/  CS2R R56, SRZ ;  /* 0x0000000000387805 */ /* 0x000fe4000001ff00 */
[----:B------:R-:W-:Y:S02]  /*67f0*/  @P2 SEL R2, R3, R2, !P4 ;  /* 0x0000000203022207 */ /* 0x000fe40006000000 */
[----:B------:R-:W-:Y:S02]  /*6800*/  @P5 SHF.L.U32 R0, R97, 0x1f, RZ ;  /* 0x0000001f61005819 */ /* 0x000fe400000006ff */
[----:B------:R-:W-:Y:S02]  /*6810*/  LOP3.LUT R2, R2, 0x1, RZ, 0xc0, !PT ;  /* 0x0000000102027812 */ /* 0x000fe400078ec0ff */
[----:B------:R1:W3:Y:S02]  /*6820*/  @P5 SYNCS.PHASECHK.TRANS64.TRYWAIT P1, [UR49+0x150], R0 ;  /* 0x00015000ff0055a7 */ /* 0x0002e40008021131 */
[----:B------:R-:W-:Y:S04]  /*6830*/  ISETP.NE.U32.AND P2, PT, R2, 0x1, PT ;  /* 0x000000010200780c */ /* 0x000fe80003f45070 */
[----:B------:R-:W-:Y:S02]  /*6840*/  P2R R67, PR, RZ, 0x4 ;  /* 0x00000004ff437803 */ /* 0x000fe40000000000 */
[----:B-1----:R-:W-:Y:S04]  /*6850*/  SHF.L.U32 R0, R96, 0x1f, RZ ;  /* 0x0000001f60007819 */ /* 0x002fe800000006ff */
[----:B------:R1:W4:Y:S01]  /*6860*/  SYNCS.PHASECHK.TRANS64.TRYWAIT P0, [R64+URZ+0x1c0], R0 ;  /* 0x0001c000400075a7 */ /* 0x00032200080011ff */
[----:B---3--:R-:W-:Y:S01]  /*6870*/  @P5 SEL R66, RZ, 0x1, !P1 ;  /* 0x00000001ff425807 */ /* 0x008fe20004800000 */
[----:B-1----:R-:W-:Y:S06]  /*6880*/  @!P5 BRA `(.L_x_118) ;  /* 0x000000000058d947 */ /* 0x002fec0003800000 */
[----:B------:R-:W-:Y:S01]  /*6890*/  IMAD.MOV.U32 R79, RZ, RZ, RZ ;  /* 0x000000ffff4f7224 */ /* 0x000fe200078e00ff */
[----:B------:R-:W-:Y:S01]  /*68a0*/  ISETP.NE.AND P1, PT, R66, RZ, PT ;  /* 0x000000ff4200720c */ /* 0x000fe20003f25270 */
[----:B------:R-:W-:Y:S01]  /*68b0*/  BSSY B0, `(.L_x_119) ;  /* 0x000000c000007945 */ /* 0x000fe20003800000 */
[----:B------:R-:W-:Y:S02]  /*68c0*/  CS2R R58, SRZ ;  /* 0x00000000003a7805 */ /* 0x000fe4000001ff00 */
[----:B------:R-:W-:Y:S02]  /*68d0*/  CS2R R56, SRZ ;  /* 0x0000000000387805 */ /* 0x000fe4000001ff00 */
[----:B------:R-:W-:Y:S02]  /*68e0*/  CS2R R62, SRZ ;  /* 0x00000000003e7805 */ /* 0x000fe4000001ff00 */
[----:B------:R-:W-:Y:S02]  /*68f0*/  CS2R R60, SRZ ;  /* 0x00000000003c7805 */ /* 0x000fe4000001ff00 */
[----:B------:R-:W-:Y:S02]  /*6900*/  CS2R R70, SRZ ;  /* 0x0000000000467805 */ /* 0x000fe4000001ff00 */
[----:B------:R-:W-:Y:S02]  /*6910*/  CS2R R68, SRZ ;  /* 0x0000000000447805 */ /* 0x000fe4000001ff00 */
[----:B------:R-:W-:Y:S01]  /*6920*/  CS2R R76, SRZ ;  /* 0x00000000004c7805 */ /* 0x000fe2000001ff00 */
[----:B------:R-:W-:Y:S06]  /*6930*/  @P1 BRA `(.L_x_120) ;  /* 0x00000000000c1947 */ /* 0x000fec0003800000 */
[----:B------:R-:W-:Y:S04]  /*6940*/  SHF.L.U32 R3, R97, 0x1f, RZ ;  /* 0x0000001f61037819 */ /* 0x000fe800000006ff */
[----:B------:R-:W1:Y:S02]  /*6950*/  SYNCS.PHASECHK.TRANS64.TRYWAIT P1, [UR49+0x150], R3 ;  /* 0x00015003ff0075a7 */ /* 0x000e640008021131 */
[----:B-1----:R-:W-:Y:S05]  /*6960*/  @!P1 BRA `(.L_x_121) ;  /* 0x0000004000d49947 */ /* 0x002fea0003800000 */
.L_x_120:
[----:B------:R-:W-:Y:S05]  /*6970*/  BSYNC B0 ;  /* 0x0000000000007941 */ /* 0x000fea0003800000 */
.L_x_119:
[----:B------:R-:W-:Y:S01]  /*6980*/  ISETP.NE.AND P1, PT, R67, RZ, PT ;  /* 0x000000ff4300720c */ /* 0x000fe20003f25270 */
[----:B------:R-:W-:Y:S11]  /*6990*/  HFMA2 R65, -RZ, RZ, 0, 5.9604644775390625e-08 ;  /* 0x00000001ff417431 */ /* 0x000ff600000001ff */
[----:B------:R-:W-:Y:S01]  /*69a0*/  @!UPT UIADD3 URZ, UPT, UPT, URZ, URZ, URZ ;  /* 0x000000fffffff290 */ /* 0x000fe2000fffe0ff */
[----:B------:R3:W1:Y:S04]  /*69b0*/  @P1 LDS.128 R56, [R100] ;  /* 0x0000000064381984 */ /* 0x0006680000000c00 */
[----:B------:R3:W1:Y:S04]  /*69c0*/  @P1 LDS.128 R60, [R99+0x10] ;  /* 0x00001000633c1984 */ /* 0x0006680000000c00 */
[----:B------:R3:W1:Y:S04]  /*69d0*/  @P1 LDS.128 R68, [R98+0x20] ;  /* 0x0000200062441984 */ /* 0x0006680000000c00 */
[----:B------:R3:W1:Y:S02]  /*69e0*/  @P1 LDS.128 R76, [R106+0x30] ;  /* 0x000030006a4c1984 */ /* 0x0006640000000c00 */
.L_x_118:
[----:B------:R-:W-:Y:S05]  /*69f0*/  BSYNC B1 ;  /* 0x0000000000017941 */ /* 0x000fea0003800000 */
.L_x_117:
[----:B-1----:R-:W-:Y:S04]  /*6a00*/  SHF.R.U32.HI R2, RZ, 0x15, R48 ;  /* 0x00000015ff027819 */ /* 0x002fe80000011630 */
[----:B------:R-:W-:Y:S01]  /*6a10*/  LOP3.LUT P1, RZ, R2, 0x3, R92, 0x48, !PT ;  /* 0x0000000302ff7812 */ /* 0x000fe2000782485c */
[----:B------:R-:W-:Y:S01]  /*6a20*/  @!UPT UIADD3 URZ, UPT, UPT, URZ, URZ, URZ ;  /* 0x000000fffffff290 */ /* 0x000fe2000fffe0ff */
[----:B----4-:R-:W-:Y:S11]  /*6a30*/  @P0 BRA `(.L_x_122) ;  /* 0x0000000000080947 */ /* 0x010ff60003800000 */
[----:B------:R-:W1:Y:S02]  /*6a40*/  SYNCS.PHASECHK.TRANS64.TRYWAIT P0, [R64+URZ+0x1c0], R0 ;  /* 0x0001c000400075a7 */ /* 0x000e6400080011ff */
[----:B-1----:R-:W-:Y:S05]  /*6a50*/  @!P0 BRA `(.L_x_123) ;  /* 0x0000004000b08947 */ /* 0x002fea0003800000 */
.L_x_122:
[----:B------:R-:W-:Y:S05]  /*6a60*/  @!P1 BRA `(.L_x_124) ;  /* 0x0000000000409947 */ /* 0x000fea0003800000 */
[----:B------:R-:W4:Y:S01]  /*6a70*/  LDCU.64 UR8, c[0x4][0x70] ;  /* 0x01000e00ff0877ac */ /* 0x000f220008000a00 */
[----:B------:R-:W-:Y:S01]  /*6a80*/  MOV R3, 0x0 ;  /* 0x0000000000037802 */ /* 0x000fe20000000f00 */
[----:B------:R-:W-:Y:S02]  /*6a90*/  HFMA2 R12, -RZ, RZ, 0, 5.9604644775390625e-08 ;  /* 0x00000001ff0c7431 */ /* 0x000fe400000001ff */
[----:B------:R-:W-:Y:S02]  /*6aa0*/  IMAD.MOV.U32 R8, RZ, RZ, 0x192 ;  /* 0x00000192ff087424 */ /* 0x000fe400078e00ff */
[----:B------:R-:W-:Y:S01]  /*6ab0*/  IMAD.MOV.U32 R13, RZ, RZ, RZ ;  /* 0x000000ffff0d7224 */ /* 0x000fe200078e00ff */
[----:B------:R-:W5:Y:S01]  /*6ac0*/  LDCU.64 UR6, c[0x4][0x78] ;  /* 0x01000f00ff0677ac */ /* 0x000f620008000a00 */
[----:B------:R-:W1:Y:S01]  /*6ad0*/  LDC.64 R2, c[0x4][R3] ;  /* 0x0100000003027b82 */ /* 0x000e620000000a00 */
[----:B------:R-:W2:Y:S01]  /*6ae0*/  LDCU.64 UR4, c[0x4][0x10] ;  /* 0x01000200ff0477ac */ /* 0x000ea20008000a00 */
[----:B----4-:R-:W-:Y:S01]  /*6af0*/  MOV R5, UR9 ;  /* 0x0000000900057c02 */ /* 0x010fe20008000f00 */
[----:B------:R-:W-:Y:S01]  /*6b00*/  IMAD.U32 R4, RZ, RZ, UR8 ;  /* 0x00000008ff047e24 */ /* 0x000fe2000f8e00ff */
[----:B-----5:R-:W-:Y:S01]  /*6b10*/  MOV R7, UR7 ;  /* 0x0000000700077c02 */ /* 0x020fe20008000f00 */
[----:B------:R-:W-:Y:S01]  /*6b20*/  IMAD.U32 R6, RZ, RZ, UR6 ;  /* 0x00000006ff067e24 */ /* 0x000fe2000f8e00ff */
[----:B--2---:R-:W-:Y:S01]  /*6b30*/  MOV R11, UR5 ;  /* 0x00000005000b7c02 */ /* 0x004fe20008000f00 */
[----:B------:R-:W-:Y:S02]  /*6b40*/  IMAD.U32 R10, RZ, RZ, UR4 ;  /* 0x00000004ff0a7e24 */ /* 0x000fe4000f8e00ff */
[----:B------:R-:W-:Y:S07]  /*6b50*/  LEPC R20, `(.L_x_124) ;  /* 0x000000001014794e */ /* 0x000fee0000000000 */
[----:B-1-3--:R-:W-:Y:S05]  /*6b60*/  CALL.ABS.NOINC R2 ;  /* 0x0000000002007343 */ /* 0x00afea0003c00000 */
.L_x_124:
[----:B------:R-:W-:Y:S01]  /*6b70*/  SHF.L.U32 R50, R56, 0x10, RZ ;  /* 0x0000001038327819 */ /* 0x000fe200000006ff */
[----:B------:R-:W-:Y:S05]  /*6b80*/  WARPSYNC.ALL ;  /* 0x0000000000007948 */ /* 0x000fea0003800000 */
[----:B------:R-:W-:Y:S01]  /*6b90*/  R2UR UR4, R48 ;  /* 0x00000000300472ca */ /* 0x000fe200000e0000 */
[----:B------:R-:W-:Y:S01]  /*6ba0*/  BSSY.RECONVERGENT B0, `(.L_x_125) ;  /* 0x0000088000007945 */ /* 0x000fe20003800200 */
[----:B------:R-:W-:Y:S02]  /*6bb0*/  LOP3.LUT R51, R56, 0xffff0000, RZ, 0xc0, !PT ;  /* 0xffff000038337812 */ /* 0x000fe400078ec0ff */
[----:B------:R-:W-:Y:S02]  /*6bc0*/  SHF.L.U32 R52, R57, 0x10, RZ ;  /* 0x0000001039347819 */ /* 0x000fe400000006ff */
[----:B------:R-:W-:Y:S07]  /*6bd0*/  ISETP.NE.AND P0, PT, R102, RZ, PT ;  /* 0x000000ff6600720c */ /* 0x000fee0003f05270 */
[----:B------:R-:W1:Y:S02]  /*6be0*/  LDTM.x32 R4, tmem[UR4] ;  /* 0x00000004000479ee */ /* 0x000e6400082c0000 */
[C---:B-12---:R-:W-:Y:S01]  /*6bf0*/  FMUL R0, R47.reuse, R4 ;  /* 0x000000042f007220 */ /* 0x046fe20000400000 */
[C---:B------:R-:W-:Y:S01]  /*6c00*/  FMUL R2, R47.reuse, R5 ;  /* 0x000000052f027220 */ /* 0x040fe20000400000 */
[C---:B------:R-:W-:Y:S01]  /*6c10*/  FMUL R4, R47.reuse, R8 ;  /* 0x000000082f047220 */ /* 0x040fe20000400000 */
[C---:B------:R-:W-:Y:S01]  /*6c20*/  FMUL R3, R47.reuse, R6 ;  /* 0x000000062f037220 */ /* 0x040fe20000400000 */
[C---:B------:R-:W-:Y:S01]  /*6c30*/  FMUL R5, R47.reuse, R9 ;  /* 0x000000092f057220 */ /* 0x040fe20000400000 */
[C---:B------:R-:W-:Y:S01]  /*6c40*/  FMUL R8, R47.reuse, R12 ;  /* 0x0000000c2f087220 */ /* 0x040fe20000400000 */
[C---:B------:R-:W-:Y:S01]  /*6c50*/  FMUL R6, R47.reuse, R10 ;  /* 0x0000000a2f067220 */ /* 0x040fe20000400000 */
[C---:B------:R-:W-:Y:S01]  /*6c60*/  FMUL R9, R47.reuse, R13 ;  /* 0x0000000d2f097220 */ /* 0x040fe20000400000 */
[----:B------:R-:W-:Y:S01]  /*6c70*/  FMUL R12, R47, R16 ;  /* 0x000000102f0c7220 */ /* 0x000fe20000400000 */
[----:B------:R-:W-:Y:S01]  /*6c80*/  FFMA R0, R49, R50, R0 ;  /* 0x0000003231007223 */ /* 0x000fe20000000000 */
[C---:B------:R-:W-:Y:S01]  /*6c90*/  FMUL R10, R47.reuse, R14 ;  /* 0x0000000e2f0a7220 */ /* 0x040fe20000400000 */
[C---:B------:R-:W-:Y:S01]  /*6ca0*/  FMUL R13, R47.reuse, R17 ;  /* 0x000000112f0d7220 */ /* 0x040fe20000400000 */
[----:B------:R-:W-:Y:S01]  /*6cb0*/  FMUL R16, R47, R20 ;  /* 0x000000142f107220 */ /* 0x000fe20000400000 */
[----:B------:R-:W-:Y:S01]  /*6cc0*/  FFMA R2, R49, R51, R2 ;  /* 0x0000003331027223 */ /* 0x000fe20000000002 */
[C---:B------:R-:W-:Y:S01]  /*6cd0*/  FMUL R14, R47.reuse, R18 ;  /* 0x000000122f0e7220 */ /* 0x040fe20000400000 */
        /* <DEDUP_REMOVED lines=8> */
[----:B------:R-:W-:Y:S01]  /*6d60*/  LOP3.LUT R32, R57, 0xffff0000, RZ, 0xc0, !PT ;  /* 0xffff000039207812 */ /* 0x000fe200078ec0ff */
[C---:B------:R-:W-:Y:S01]  /*6d70*/  FMUL R26, R47.reuse, R30 ;  /* 0x0000001e2f1a7220 */ /* 0x040fe20000400000 */
[----:B------:R-:W-:Y:S01]  /*6d80*/  FMUL R29, R47, R33 ;  /* 0x000000212f1d7220 */ /* 0x000fe20000400000 */
[----:B------:R-:W-:Y:S01]  /*6d90*/  SHF.L.U32 R33, R58, 0x10, RZ ;  /* 0x000000103a217819 */ /* 0x000fe200000006ff */
[----:B------:R-:W-:Y:S01]  /*6da0*/  FFMA R3, R49, R52, R3 ;  /* 0x0000003431037223 */ /* 0x000fe20000000003 */
[----:B------:R-:W-:Y:S01]  /*6db0*/  F2FP.BF16.F32.PACK_AB R52, R2, R0 ;  /* 0x000000000234723e */ /* 0x000fe200000010ff */
[----:B------:R-:W-:Y:S01]  /*6dc0*/  FMUL R7, R47, R7 ;  /* 0x000000072f077220 */ /* 0x000fe20000400000 */
[----:B------:R-:W-:Y:S01]  /*6dd0*/  SHF.L.U32 R0, R59, 0x10, RZ ;  /* 0x000000103b007819 */ /* 0x000fe200000006ff */
[----:B------:R-:W-:Y:S01]  /*6de0*/  FMUL R30, R47, R34 ;  /* 0x000000222f1e7220 */ /* 0x000fe20000400000 */
[----:B------:R-:W-:Y:S01]  /*6df0*/  LOP3.LUT R34, R58, 0xffff0000, RZ, 0xc0, !PT ;  /* 0xffff00003a227812 */ /* 0x000fe200078ec0ff */
[----:B------:R-:W-:Y:S01]  /*6e00*/  FFMA R7, R49, R32, R7 ;  /* 0x0000002031077223 */ /* 0x000fe20000000007 */
[----:B------:R-:W-:Y:S01]  /*6e10*/  LOP3.LUT R2, R59, 0xffff0000, RZ, 0xc0, !PT ;  /* 0xffff00003b027812 */ /* 0x000fe200078ec0ff */
[----:B------:R-:W-:Y:S01]  /*6e20*/  FFMA R4, R49, R33, R4 ;  /* 0x0000002131047223 */ /* 0x000fe20000000004 */
[----:B------:R-:W-:Y:S01]  /*6e30*/  FMUL R11, R47, R11 ;  /* 0x0000000b2f0b7220 */ /* 0x000fe20000400000 */
[----:B------:R-:W-:Y:S01]  /*6e40*/  FFMA R5, R49, R34, R5 ;  /* 0x0000002231057223 */ /* 0x000fe20000000005 */
[----:B------:R-:W-:Y:S01]  /*6e50*/  F2FP.BF16.F32.PACK_AB R53, R7, R3 ;  /* 0x000000030735723e */ /* 0x000fe200000010ff */
[C---:B------:R-:W-:Y:S01]  /*6e60*/  FFMA R6, R49.reuse, R0, R6 ;  /* 0x0000000031067223 */ /* 0x040fe20000000006 */
[C---:B------:R-:W-:Y:S01]  /*6e70*/  SHF.L.U32 R0, R60.reuse, 0x10, RZ ;  /* 0x000000103c007819 */ /* 0x040fe200000006ff */
[----:B------:R-:W-:Y:S01]  /*6e80*/  FFMA R11, R49, R2, R11 ;  /* 0x00000002310b7223 */ /* 0x000fe2000000000b */
[----:B------:R-:W-:Y:S01]  /*6e90*/  LOP3.LUT R2, R60, 0xffff0000, RZ, 0xc0, !PT ;  /* 0xffff00003c027812 */ /* 0x000fe200078ec0ff */
[----:B------:R-:W-:Y:S01]  /*6ea0*/  FMUL R15, R47, R15 ;  /* 0x0000000f2f0f7220 */ /* 0x000fe20000400000 */
[----:B------:R-:W-:Y:S01]  /*6eb0*/  SHF.L.U32 R3, R61, 0x10, RZ ;  /* 0x000000103d037819 */ /* 0x000fe200000006ff */
[----:B------:R-:W-:Y:S01]  /*6ec0*/  FFMA R8, R49, R0, R8 ;  /* 0x0000000031087223 */ /* 0x000fe20000000008 */
[----:B------:R-:W-:Y:S01]  /*6ed0*/  LOP3.LUT R0, R61, 0xffff0000, RZ, 0xc0, !PT ;  /* 0xffff00003d007812 */ /* 0x000fe200078ec0ff */
[C---:B------:R-:W-:Y:S01]  /*6ee0*/  FFMA R9, R49.reuse, R2, R9 ;  /* 0x0000000231097223 */ /* 0x040fe20000000009 */
[C---:B------:R-:W-:Y:S01]  /*6ef0*/  SHF.L.U32 R2, R62.reuse, 0x10, RZ ;  /* 0x000000103e027819 */ /* 0x040fe200000006ff */
[----:B------:R-:W-:Y:S01]  /*6f00*/  FFMA R10, R49, R3, R10 ;  /* 0x00000003310a7223 */ /* 0x000fe2000000000a */
[----:B------:R-:W-:Y:S01]  /*6f10*/  SHF.L.U32 R3, R63, 0x10, RZ ;  /* 0x000000103f037819 */ /* 0x000fe200000006ff */
[C---:B------:R-:W-:Y:S01]  /*6f20*/  FFMA R15, R49.reuse, R0, R15 ;  /* 0x00000000310f7223 */ /* 0x040fe2000000000f */
[----:B------:R-:W-:Y:S01]  /*6f30*/  LOP3.LUT R0, R62, 0xffff0000, RZ, 0xc0, !PT ;  /* 0xffff00003e007812 */ /* 0x000fe200078ec0ff */
[----:B------:R-:W-:Y:S01]  /*6f40*/  FFMA R12, R49, R2, R12 ;  /* 0x00000002310c7223 */ /* 0x000fe2000000000c */
[C---:B------:R-:W-:Y:S01]  /*6f50*/  SHF.L.U32 R2, R68.reuse, 0x10, RZ ;  /* 0x0000001044027819 */ /* 0x040fe200000006ff */
[----:B------:R-:W-:Y:S01]  /*6f60*/  FMUL R19, R47, R19 ;  /* 0x000000132f137220 */ /* 0x000fe20000400000 */
[----:B------:R-:W-:Y:S01]  /*6f70*/  F2FP.BF16.F32.PACK_AB R54, R5, R4 ;  /* 0x000000040536723e */ /* 0x000fe200000010ff */
[----:B------:R-:W-:Y:S01]  /*6f80*/  FFMA R13, R49, R0, R13 ;  /* 0x00000000310d7223 */ /* 0x000fe2000000000d */
[----:B------:R-:W-:Y:S01]  /*6f90*/  LOP3.LUT R0, R63, 0xffff0000, RZ, 0xc0, !PT ;  /* 0xffff00003f007812 */ /* 0x000fe200078ec0ff */
[----:B------:R-:W-:Y:S01]  /*6fa0*/  FFMA R14, R49, R3, R14 ;  /* 0x00000003310e7223 */ /* 0x000fe2000000000e */
[----:B------:R-:W-:Y:S01]  /*6fb0*/  LOP3.LUT R3, R68, 0xffff0000, RZ, 0xc0, !PT ;  /* 0xffff000044037812 */ /* 0x000fe200078ec0ff */
[----:B------:R-:W-:Y:S01]  /*6fc0*/  FMUL R23, R47, R23 ;  /* 0x000000172f177220 */ /* 0x000fe20000400000 */
[----:B------:R-:W-:Y:S01]  /*6fd0*/  F2FP.BF16.F32.PACK_AB R55, R11, R6 ;  /* 0x000000060b37723e */ /* 0x000fe200000010ff */
[----:B------:R-:W-:Y:S01]  /*6fe0*/  FFMA R19, R49, R0, R19 ;  /* 0x0000000031137223 */ /* 0x000fe20000000013 */
[----:B------:R-:W-:Y:S01]  /*6ff0*/  SHF.L.U32 R0, R69, 0x10, RZ ;  /* 0x0000001045007819 */ /* 0x000fe200000006ff */
[----:B------:R-:W-:Y:S01]  /*7000*/  FFMA R16, R49, R2, R16 ;  /* 0x0000000231107223 */ /* 0x000fe20000000010 */
[----:B------:R-:W-:Y:S01]  /*7010*/  LOP3.LUT R2, R69, 0xffff0000, RZ, 0xc0, !PT ;  /* 0xffff000045027812 */ /* 0x000fe200078ec0ff */
[----:B------:R-:W-:Y:S01]  /*7020*/  FFMA R17, R49, R3, R17 ;  /* 0x0000000331117223 */ /* 0x000fe20000000011 */
[----:B------:R-:W-:Y:S01]  /*7030*/  SHF.L.U32 R3, R71, 0x10, RZ ;  /* 0x0000001047037819 */ /* 0x000fe200000006ff */
[----:B------:R-:W-:Y:S01]  /*7040*/  FFMA R18, R49, R0, R18 ;  /* 0x0000000031127223 */ /* 0x000fe20000000012 */
[C---:B------:R-:W-:Y:S01]  /*7050*/  SHF.L.U32 R0, R70.reuse, 0x10, RZ ;  /* 0x0000001046007819 */ /* 0x040fe200000006ff */
[----:B------:R1:W-:Y:S01]  /*7060*/  STS.128 [R100], R52 ;  /* 0x0000003464007388 */ /* 0x0003e20000000c00 */
[----:B------:R-:W-:Y:S01]  /*7070*/  F2FP.BF16.F32.PACK_AB R8, R9, R8 ;  /* 0x000000080908723e */ /* 0x000fe200000010ff */
[C---:B------:R-:W-:Y:S01]  /*7080*/  FFMA R23, R49.reuse, R2, R23 ;  /* 0x0000000231177223 */ /* 0x040fe20000000017 */
[----:B------:R-:W-:Y:S01]  /*7090*/  LOP3.LUT R2, R70, 0xffff0000, RZ, 0xc0, !PT ;  /* 0xffff000046027812 */ /* 0x000fe200078ec0ff */
[----:B------:R-:W-:Y:S01]  /*70a0*/  FFMA R20, R49, R0, R20 ;  /* 0x0000000031147223 */ /* 0x000fe20000000014 */
[----:B------:R-:W-:Y:S01]  /*70b0*/  LOP3.LUT R0, R71, 0xffff0000, RZ, 0xc0, !PT ;  /* 0xffff000047007812 */ /* 0x000fe200078ec0ff */
[----:B------:R-:W-:Y:S01]  /*70c0*/  FMUL R27, R47, R27 ;  /* 0x0000001b2f1b7220 */ /* 0x000fe20000400000 */
[----:B------:R-:W-:Y:S01]  /*70d0*/  F2FP.BF16.F32.PACK_AB R9, R15, R10 ;  /* 0x0000000a0f09723e */ /* 0x000fe200000010ff */
[C---:B------:R-:W-:Y:S01]  /*70e0*/  FFMA R21, R49.reuse, R2, R21 ;  /* 0x0000000231157223 */ /* 0x040fe20000000015 */
[C---:B------:R-:W-:Y:S01]  /*70f0*/  FFMA R22, R49.reuse, R3, R22 ;  /* 0x0000000331167223 */ /* 0x040fe20000000016 */
[----:B------:R-:W-:Y:S01]  /*7100*/  FFMA R27, R49, R0, R27 ;  /* 0x00000000311b7223 */ /* 0x000fe2000000001b */
[C---:B------:R-:W-:Y:S01]  /*7110*/  SHF.L.U32 R2, R76.reuse, 0x10, RZ ;  /* 0x000000104c027819 */ /* 0x040fe200000006ff */
[C---:B------:R-:W-:Y:S01]  /*7120*/  FMUL R31, R47.reuse, R31 ;  /* 0x0000001f2f1f7220 */ /* 0x040fe20000400000 */
[----:B------:R-:W-:Y:S01]  /*7130*/  LOP3.LUT R0, R76, 0xffff0000, RZ, 0xc0, !PT ;  /* 0xffff00004c007812 */ /* 0x000fe200078ec0ff */
[----:B------:R-:W-:Y:S01]  /*7140*/  FMUL R35, R47, R35 ;  /* 0x000000232f237220 */ /* 0x000fe20000400000 */
[----:B------:R-:W-:Y:S01]  /*7150*/  SHF.L.U32 R3, R77, 0x10, RZ ;  /* 0x000000104d037819 */ /* 0x000fe200000006ff */
[----:B------:R-:W-:Y:S01]  /*7160*/  FFMA R24, R49, R2, R24 ;  /* 0x0000000231187223 */ /* 0x000fe20000000018 */
[----:B------:R-:W-:Y:S01]  /*7170*/  F2FP.BF16.F32.PACK_AB R10, R13, R12 ;  /* 0x0000000c0d0a723e */ /* 0x000fe200000010ff */
[----:B------:R-:W-:Y:S01]  /*7180*/  FFMA R25, R49, R0, R25 ;  /* 0x0000000031197223 */ /* 0x000fe20000000019 */
[----:B------:R-:W-:Y:S01]  /*7190*/  F2FP.BF16.F32.PACK_AB R11, R19, R14 ;  /* 0x0000000e130b723e */ /* 0x000fe200000010ff */
[----:B------:R-:W-:Y:S01]  /*71a0*/  FFMA R26, R49, R3, R26 ;  /* 0x00000003311a7223 */ /* 0x000fe2000000001a */
[----:B------:R-:W-:Y:S02]  /*71b0*/  LOP3.LUT R0, R77, 0xffff0000, RZ, 0xc0, !PT ;  /* 0xffff00004d007812 */ /* 0x000fe400078ec0ff */
[C---:B------:R-:W-:Y:S01]  /*71c0*/  SHF.L.U32 R2, R78.reuse, 0x10, RZ ;  /* 0x000000104e027819 */ /* 0x040fe200000006ff */
[----:B------:R1:W-:Y:S01]  /*71d0*/  STS.128 [R99+0x10], R8 ;  /* 0x0000100863007388 */ /* 0x0003e20000000c00 */
[----:B------:R-:W-:Y:S01]  /*71e0*/  LOP3.LUT R3, R78, 0xffff0000, RZ, 0xc0, !PT ;  /* 0xffff00004e037812 */ /* 0x000fe200078ec0ff */
[----:B------:R-:W-:Y:S01]  /*71f0*/  FFMA R31, R49, R0, R31 ;  /* 0x00000000311f7223 */ /* 0x000fe2000000001f */
[----:B------:R-:W-:Y:S01]  /*7200*/  SHF.L.U32 R4, R79, 0x10, RZ ;  /* 0x000000104f047819 */ /* 0x000fe200000006ff */
[----:B------:R-:W-:Y:S01]  /*7210*/  FFMA R28, R49, R2, R28 ;  /* 0x00000002311c7223 */ /* 0x000fe2000000001c */
[----:B------:R-:W-:Y:S01]  /*7220*/  F2FP.BF16.F32.PACK_AB R16, R17, R16 ;  /* 0x000000101110723e */ /* 0x000fe200000010ff */
[----:B------:R-:W-:Y:S01]  /*7230*/  FFMA R29, R49, R3, R29 ;  /* 0x00000003311d7223 */ /* 0x000fe2000000001d */
[----:B------:R-:W-:Y:S01]  /*7240*/  LOP3.LUT R5, R79, 0xffff0000, RZ, 0xc0, !PT ;  /* 0xffff00004f057812 */ /* 0x000fe200078ec0ff */
[----:B------:R-:W-:Y:S01]  /*7250*/  FFMA R30, R49, R4, R30 ;  /* 0x00000004311e7223 */ /* 0x000fe2000000001e */
[----:B------:R-:W-:Y:S02]  /*7260*/  F2FP.BF16.F32.PACK_AB R17, R23, R18 ;  /* 0x000000121711723e */ /* 0x000fe400000010ff */
[----:B------:R-:W-:Y:S01]  /*7270*/  F2FP.BF16.F32.PACK_AB R18, R21, R20 ;  /* 0x000000141512723e */ /* 0x000fe200000010ff */
[----:B------:R-:W-:Y:S01]  /*7280*/  FFMA R35, R49, R5, R35 ;  /* 0x0000000531237223 */ /* 0x000fe20000000023 */
[----:B------:R-:W-:Y:S02]  /*7290*/  F2FP.BF16.F32.PACK_AB R19, R27, R22 ;  /* 0x000000161b13723e */ /* 0x000fe400000010ff */
[----:B------:R-:W-:Y:S02]  /*72a0*/  F2FP.BF16.F32.PACK_AB R24, R25, R24 ;  /* 0x000000181918723e */ /* 0x000fe400000010ff */
[----:B------:R-:W-:Y:S01]  /*72b0*/  F2FP.BF16.F32.PACK_AB R25, R31, R26 ;  /* 0x0000001a1f19723e */ /* 0x000fe200000010ff */
[----:B------:R1:W-:Y:S01]  /*72c0*/  STS.128 [R98+0x20], R16 ;  /* 0x0000201062007388 */ /* 0x0003e20000000c00 */
[----:B------:R-:W-:Y:S02]  /*72d0*/  F2FP.BF16.F32.PACK_AB R26, R29, R28 ;  /* 0x0000001c1d1a723e */ /* 0x000fe400000010ff */
[----:B------:R-:W-:Y:S05]  /*72e0*/  F2FP.BF16.F32.PACK_AB R27, R35, R30 ;  /* 0x0000001e231b723e */ /* 0x000fea00000010ff */
[----:B------:R1:W-:Y:S01]  /*72f0*/  STS.128 [R106+0x30], R24 ;  /* 0x000030186a007388 */ /* 0x0003e20000000c00 */
[----:B------:R-:W-:Y:S01]  /*7300*/  @!PT LDS RZ, [RZ] ;  /* 0x00000000fffff984 */ /* 0x000fe20000000800 */
[----:B------:R-:W-:Y:S01]  /*7310*/  @!PT LDS RZ, [RZ] ;  /* 0x00000000fffff984 */ /* 0x000fe20000000800 */
[----:B------:R-:W-:Y:S01]  /*7320*/  @!PT LDS RZ, [RZ] ;  /* 0x00000000fffff984 */ /* 0x000fe20000000800 */
[----:B------:R-:W-:Y:S01]  /*7330*/  @!PT LDS RZ, [RZ] ;  /* 0x00000000fffff984 */ /* 0x000fe20000000800 */
[----:B------:R2:W-:Y:S07]  /*7340*/  MEMBAR.ALL.CTA ;  /* 0x0000000000007992 */ /* 0x0005ee0000008000 */
[----:B--2---:R-:W2:Y:S02]  /*7350*/  FENCE.VIEW.ASYNC.S ;  /* 0x00000000000073c6 */ /* 0x004ea40000000000 */
[----:B--2---:R-:W-:Y:S06]  /*7360*/  BAR.SYNC.DEFER_BLOCKING 0x1, 0x80 ;  /* 0x0042000000007b1d */ /* 0x004fec0000010000 */
[----:B------:R-:W-:Y:S05]  /*7370*/  @P0 BRA `(.L_x_126) ;  /* 0x0000000000280947 */ /* 0x000fea0003800000 */
[----:B------:R-:W-:Y:S02]  /*7380*/  UIADD3 UR4, UPT, UPT, UR49, 0x400, URZ ;  /* 0x0000040031047890 */ /* 0x000fe4000fffe0ff */
[----:B------:R-:W-:Y:S01]  /*7390*/  UIADD3 UR6, UP0, UPT, UR52, 0xa80, URZ ;  /* 0x00000a8034067890 */ /* 0x000fe2000ff1e0ff */
[----:B------:R-:W-:Y:S03]  /*73a0*/  UMOV UR39, UR44 ;  /* 0x0000002c00277c82 */ /* 0x000fe60008000000 */
[----:B------:R-:W-:Y:S01]  /*73b0*/  MOV R93, UR4 ;  /* 0x00000004005d7c02 */ /* 0x000fe20008000f00 */
[----:B------:R-:W-:Y:S03]  /*73c0*/  UIADD3.X UR7, UPT, UPT, URZ, UR53, URZ, UP0, !UPT ;  /* 0x00000035ff077290 */ /* 0x000fe600087fe4ff */
[----:B------:R-:W-:Y:S11]  /*73d0*/  R2UR UR36, R93 ;  /* 0x000000005d2472ca */ /* 0x000ff600000e0000 */
[----:B------:R-:W-:Y:S02]  /*73e0*/  @!UPT UIADD3 URZ, UPT, UPT, URZ, URZ, URZ ;  /* 0x000000fffffff290 */ /* 0x000fe4000fffe0ff */
[----:B------:R2:W-:Y:S01]  /*73f0*/  UTMASTG.3D [UR36], [UR6] ;  /* 0x00000024060073b5 */ /* 0x0005e20008010000 */
[----:B------:R0:W-:Y:S01]  /*7400*/  UTMACMDFLUSH ;  /* 0x00000000000079b7 */ /* 0x0001e20000000000 */
[----:B--2---:R-:W-:Y:S04]  /*7410*/  DEPBAR.LE SB0, 0x1 ;  /* 0x000080400000791a */ /* 0x004fe80000000000 */
.L_x_126:
[----:B------:R-:W-:Y:S05]  /*7420*/  BSYNC.RECONVERGENT B0 ;  /* 0x0000000000007941 */ /* 0x000fea0003800200 */
.L_x_125:
[----:B------:R-:W-:Y:S01]  /*7430*/  BAR.SYNC.DEFER_BLOCKING 0x1, 0x80 ;  /* 0x0042000000007b1d */ /* 0x000fe20000010000 */
[----:B------:R-:W-:Y:S01]  /*7440*/  ISETP.NE.AND P1, PT, R107, RZ, PT ;  /* 0x000000ff6b00720c */ /* 0x000fe20003f25270 */
[----:B------:R-:W-:Y:S01]  /*7450*/  UISETP.NE.AND UP0, UPT, UR50, URZ, UPT ;  /* 0x000000ff3200728c */ /* 0x000fe2000bf05270 */
[----:B------:R-:W-:Y:S11]  /*7460*/  LEA R2, R65, UR49, 0x3 ;  /* 0x0000003141027c11 */ /* 0x000ff6000f8e18ff */
[----:B------:R-:W-:Y:S01]  /*7470*/  @P1 SHF.L.U32 R3, R97, 0x1f, RZ ;  /* 0x0000001f61031819 */ /* 0x000fe200000006ff */
[----:B------:R-:W-:Y:S06]  /*7480*/  BRA.U !UP0, `(.L_x_127) ;  /* 0x0000000108247547 */ /* 0x000fec000b800000 */
[----:B------:R-:W-:Y:S01]  /*7490*/  IMAD.U32 R4, RZ, RZ, UR51 ;  /* 0x00000033ff047e24 */ /* 0x000fe2000f8e00ff */
[----:B------:R-:W-:Y:S01]  /*74a0*/  MOV R0, UR45 ;  /* 0x0000002d00007c02 */ /* 0x000fe20008000f00 */
[----:B------:R-:W-:Y:S03]  /*74b0*/  UIADD3 UR51, UPT, UPT, UR51, 0x1, URZ ;  /* 0x0000000133337890 */ /* 0x000fe6000fffe0ff */
[----:B------:R-:W-:Y:S01]  /*74c0*/  @P1 LEA R4, R4, UR49, 0x3 ;  /* 0x0000003104041c11 */ /* 0x000fe2000f8e18ff */
[----:B------:R-:W-:Y:S04]  /*74d0*/  UISETP.NE.AND UP0, UPT, UR51, 0x4, UPT ;  /* 0x000000043300788c */ /* 0x000fe8000bf05270 */
[----:B------:R-:W-:Y:S01]  /*74e0*/  @P1 VIADD R4, R4, 0x170 ;  /* 0x0000017004041836 */ /* 0x000fe20000000000 */
[----:B------:R-:W-:Y:S04]  /*74f0*/  USEL UR51, UR51, URZ, UP0 ;  /* 0x000000ff33337287 */ /* 0x000fe80008000000 */
[----:B------:R-:W-:Y:S04]  /*7500*/  @P1 PRMT R0, R0, 0x654, R4 ;  /* 0x0000065400001816 */ /* 0x000fe80000000004 */
[----:B------:R2:W-:Y:S04]  /*7510*/  @P1 SYNCS.ARRIVE.TRANS64.RED.A1T0 RZ, [R0+URZ], RZ ;  /* 0x000000ff00ff19a7 */ /* 0x0005e800081004ff */
.L_x_127:
[----:B------:R-:W4:Y:S01]  /*7520*/  @P1 SYNCS.PHASECHK.TRANS64.TRYWAIT P0, [R2+URZ+0x150], R3 ;  /* 0x00015003020015a7 */ /* 0x000f2200080011ff */
[----:B------:R-:W-:Y:S01]  /*7530*/  BSSY B1, `(.L_x_128) ;  /* 0x0000016000017945 */ /* 0x000fe20003800000 */
[----:B----4-:R-:W-:Y:S03]  /*7540*/  @P1 SEL R66, RZ, 0x1, !P0 ;  /* 0x00000001ff421807 */ /* 0x010fe60004000000 */
[----:B------:R-:W-:Y:S05]  /*7550*/  @!P1 BRA `(.L_x_129) ;  /* 0x00000000004c9947 */ /* 0x000fea0003800000 */
[----:B------:R-:W-:Y:S01]  /*7560*/  ISETP.NE.AND P0, PT, R66, RZ, PT ;  /* 0x000000ff4200720c */ /* 0x000fe20003f05270 */
[----:B------:R-:W-:Y:S01]  /*7570*/  BSSY B0, `(.L_x_130) ;  /* 0x000000b000007945 */ /* 0x000fe20003800000 */
[----:B------:R-:W-:Y:S11]  /*7580*/  ISETP.NE.AND P1, PT, R67, RZ, PT ;  /* 0x000000ff4300720c */ /* 0x000ff60003f25270 */
[----:B------:R-:W-:Y:S02]  /*7590*/  @!UPT UIADD3 URZ, UPT, UPT, URZ, URZ, URZ ;  /* 0x000000fffffff290 */ /* 0x000fe4000fffe0ff */
[C---:B------:R-:W-:Y:S01]  /*75a0*/  @P1 IMAD R6, R65.reuse, 0x2000, R100 ;  /* 0x0000200041061824 */ /* 0x040fe200078e0264 */
[C---:B------:R-:W-:Y:S01]  /*75b0*/  @P1 LEA R4, R65.reuse, R98, 0xd ;  /* 0x0000006241041211 */ /* 0x040fe200078e68ff */
[C---:B------:R-:W-:Y:S02]  /*75c0*/  @P1 IMAD R5, R65.reuse, 0x2000, R99 ;  /* 0x0000200041051824 */ /* 0x040fe400078e0263 */
[----:B------:R-:W-:Y:S01]  /*75d0*/  @P1 IMAD R3, R65, 0x2000, R106 ;  /* 0x0000200041031824 */ /* 0x000fe200078e026a */
[----:B------:R-:W-:Y:S06]  /*75e0*/  @P0 BRA `(.L_x_131) ;  /* 0x00000000000c0947 */ /* 0x000fec0003800000 */
[----:B--2---:R-:W-:Y:S04]  /*75f0*/  SHF.L.U32 R0, R97, 0x1f, RZ ;  /* 0x0000001f61007819 */ /* 0x004fe800000006ff */
[----:B------:R-:W2:Y:S02]  /*7600*/  SYNCS.PHASECHK.TRANS64.TRYWAIT P0, [R2+URZ+0x150], R0 ;  /* 0x00015000020075a7 */ /* 0x000ea400080011ff */
[----:B--2---:R-:W-:Y:S05]  /*7610*/  @!P0 BRA `(.L_x_132) ;  /* 0x0000003400d48947 */ /* 0x004fea0003800000 */
.L_x_131:
[----:B------:R-:W-:Y:S05]  /*7620*/  BSYNC B0 ;  /* 0x0000000000007941 */ /* 0x000fea0003800000 */
.L_x_130:
[----:B------:R-:W-:Y:S02]  /*7630*/  ISETP.NE.AND P0, PT, R67, RZ, PT ;  /* 0x000000ff4300720c */ /* 0x000fe40003f05270 */
[----:B------:R-:W-:Y:S11]  /*7640*/  IADD3 R65, PT, PT, R65, 0x1, RZ ;  /* 0x0000000141417810 */ /* 0x000ff60007ffe0ff */
[----:B------:R4:W1:Y:S04]  /*7650*/  @P0 LDS.128 R56, [R6] ;  /* 0x0000000006380984 */ /* 0x0008680000000c00 */
[----:B------:R4:W1:Y:S04]  /*7660*/  @P0 LDS.128 R60, [R5+0x10] ;  /* 0x00001000053c0984 */ /* 0x0008680000000c00 */
[----:B------:R4:W1:Y:S04]  /*7670*/  @P0 LDS.128 R68, [R4+0x20] ;  /* 0x0000200004440984 */ /* 0x0008680000000c00 */
[----:B------:R4:W1:Y:S02]  /*7680*/  @P0 LDS.128 R76, [R3+0x30] ;  /* 0x00003000034c0984 */ /* 0x0008640000000c00 */
.L_x_129:
[----:B------:R-:W-:Y:S05]  /*7690*/  BSYNC B1 ;  /* 0x0000000000017941 */ /* 0x000fea0003800000 */
.L_x_128:
[----:B--2---:R-:W-:Y:S05]  /*76a0*/  VIADD R0, R48, 0x20 ;  /* 0x0000002030007836 */ /* 0x004fea0000000000 */
[----:B------:R-:W-:Y:S04]  /*76b0*/  SHF.R.U32.HI R0, RZ, 0x15, R0 ;  /* 0x00000015ff007819 */ /* 0x000fe80000011600 */
[----:B------:R-:W-:Y:S11]  /*76c0*/  LOP3.LUT P0, RZ, R0, 0x3, R92, 0x48, !PT ;  /* 0x0000000300ff7812 */ /* 0x000ff6000780485c */
[----:B------:R-:W-:Y:S02]  /*76d0*/  @!UPT UIADD3 URZ, UPT, UPT, URZ, URZ, URZ ;  /* 0x000000fffffff290 */ /* 0x000fe4000fffe0ff */
[----:B------:R-:W-:Y:S05]  /*76e0*/  @!P0 BRA `(.L_x_133) ;  /* 0x0000000000408947 */ /* 0x000fea0003800000 */
[----:B------:R-:W2:Y:S01]  /*76f0*/  LDCU.64 UR8, c[0x4][0x70] ;  /* 0x01000e00ff0877ac */ /* 0x000ea20008000a00 */
[----:B----4-:R-:W-:Y:S01]  /*7700*/  MOV R3, 0x0 ;  /* 0x0000000000037802 */ /* 0x010fe20000000f00 */
[----:B------:R-:W-:Y:S02]  /*7710*/  HFMA2 R12, -RZ, RZ, 0, 5.9604644775390625e-08 ;  /* 0x00000001ff0c7431 */ /* 0x000fe400000001ff */
[----:B-1----:R-:W-:Y:S02]  /*7720*/  IMAD.MOV.U32 R8, RZ, RZ, 0x192 ;  /* 0x00000192ff087424 */ /* 0x002fe400078e00ff */
[----:B------:R-:W-:Y:S01]  /*7730*/  IMAD.MOV.U32 R13, RZ, RZ, RZ ;  /* 0x000000ffff0d7224 */ /* 0x000fe200078e00ff */
[----:B------:R-:W1:Y:S01]  /*7740*/  LDCU.64 UR6, c[0x4][0x78] ;  /* 0x01000f00ff0677ac */ /* 0x000e620008000a00 */
[----:B------:R-:W4:Y:S01]  /*7750*/  LDC.64 R2, c[0x4][R3] ;  /* 0x0100000003027b82 */ /* 0x000f220000000a00 */
[----:B------:R-:W5:Y:S01]  /*7760*/  LDCU.64 UR4, c[0x4][0x10] ;  /* 0x01000200ff0477ac */ /* 0x000f620008000a00 */
[----:B--2---:R-:W-:Y:S01]  /*7770*/  MOV R5, UR9 ;  /* 0x0000000900057c02 */ /* 0x004fe20008000f00 */
[----:B------:R-:W-:Y:S01]  /*7780*/  IMAD.U32 R4, RZ, RZ, UR8 ;  /* 0x00000008ff047e24 */ /* 0x000fe2000f8e00ff */
[----:B-1----:R-:W-:Y:S01]  /*7790*/  MOV R7, UR7 ;  /* 0x0000000700077c02 */ /* 0x002fe20008000f00 */
[----:B------:R-:W-:Y:S01]  /*77a0*/  IMAD.U32 R6, RZ, RZ, UR6 ;  /* 0x00000006ff067e24 */ /* 0x000fe2000f8e00ff */
[----:B-----5:R-:W-:Y:S01]  /*77b0*/  MOV R11, UR5 ;  /* 0x00000005000b7c02 */ /* 0x020fe20008000f00 */
[----:B------:R-:W-:Y:S02]  /*77c0*/  IMAD.U32 R10, RZ, RZ, UR4 ;  /* 0x00000004ff0a7e24 */ /* 0x000fe4000f8e00ff */
[----:B------:R-:W-:Y:S07]  /*77d0*/  LEPC R20, `(.L_x_133) ;  /* 0x000000001014794e */ /* 0x000fee0000000000 */
[----:B---34-:R-:W-:Y:S05]  /*77e0*/  CALL.ABS.NOINC R2 ;  /* 0x0000000002007343 */ /* 0x018fea0003c00000 */
.L_x_133:
[----:B------:R-:W-:Y:S01]  /*77f0*/  ISETP.NE.AND P6, PT, R107, RZ, PT ;  /* 0x000000ff6b00720c */ /* 0x000fe20003fc5270 */
[----:B------:R-:W-:Y:S05]  /*7800*/  WARPSYNC.ALL ;  /* 0x0000000000007948 */ /* 0x000fea0003800000 */
[----:B------:R-:W-:Y:S01]  /*7810*/  R2UR UR4, R48 ;  /* 0x00000000300472ca */ /* 0x000fe200000e0000 */
[----:B------:R-:W-:Y:S01]  /*7820*/  BSSY.RECONVERGENT B0, `(.L_x_134) ;  /* 0x000008f000007945 */ /* 0x000fe20003800200 */
[----:B------:R-:W-:Y:S02]  /*7830*/  MOV R50, UR51 ;  /* 0x0000003300327c02 */ /* 0x000fe40008000f00 */
[----:B-1--4-:R-:W-:Y:S02]  /*7840*/  SHF.L.U32 R3, R56, 0x10, RZ ;  /* 0x0000001038037819 */ /* 0x012fe400000006ff */
[----:B------:R-:W-:Y:S02]  /*7850*/  MOV R72, UR45 ;  /* 0x0000002d00487c02 */ /* 0x000fe40008000f00 */
[----:B------:R-:W-:Y:S02]  /*7860*/  @P6 LEA R50, R50, UR49, 0x3 ;  /* 0x0000003132326c11 */ /* 0x000fe4000f8e18ff */
[C---:B------:R-:W-:Y:S02]  /*7870*/  LOP3.LUT R51, R57.reuse, 0xffff0000, RZ, 0xc0, !PT ;  /* 0xffff000039337812 */ /* 0x040fe400078ec0ff */
[----:B------:R-:W-:Y:S01]  /*7880*/  @P6 IADD3 R50, PT, PT, R50, 0x170, RZ ;  /* 0x0000017032326810 */ /* 0x000fe20007ffe0ff */
[----:B------:R-:W1:Y:S01]  /*7890*/  LDTM.x32 R4, tmem[UR4+0x20] ;  /* 0x00002004000479ee */ /* 0x000e6200082c0000 */
[----:B------:R-:W-:Y:S02]  /*78a0*/  ISETP.NE.AND P0, PT, R102, RZ, PT ;  /* 0x000000ff6600720c */ /* 0x000fe40003f05270 */
[----:B------:R-:W-:Y:S02]  /*78b0*/  @P6 PRMT R72, R72, 0x654, R50 ;  /* 0x0000065448486816 */ /* 0x000fe40000000032 */
[----:B------:R-:W-:Y:S01]  /*78c0*/  SHF.L.U32 R50, R57, 0x10, RZ ;  /* 0x0000001039327819 */ /* 0x000fe200000006ff */
[C---:B-1----:R-:W-:Y:S01]  /*78d0*/  FMUL R0, R47.reuse, R4 ;  /* 0x000000042f007220 */ /* 0x042fe20000400000 */
[----:B------:R-:W-:Y:S01]  /*78e0*/  LOP3.LUT R4, R56, 0xffff0000, RZ, 0xc0, !PT ;  /* 0xffff000038047812 */ /* 0x000fe200078ec0ff */
[C---:B------:R-:W-:Y:S01]  /*78f0*/  FMUL R2, R47.reuse, R5 ;  /* 0x000000052f027220 */ /* 0x040fe20000400000 */
[----:B------:R-:W-:Y:S01]  /*7900*/  FMUL R7, R47, R7 ;  /* 0x000000072f077220 */ /* 0x000fe20000400000 */
[----:B------:R-:W-:Y:S01]  /*7910*/  FFMA R0, R49, R3, R0 ;  /* 0x0000000331007223 */ /* 0x000fe20000000000 */
[----:B------:R-:W-:Y:S01]  /*7920*/  FMUL R3, R47, R6 ;  /* 0x000000062f037220 */ /* 0x000fe20000400000 */
[----:B------:R-:W-:Y:S01]  /*7930*/  FFMA R2, R49, R4, R2 ;  /* 0x0000000431027223 */ /* 0x000fe20000000002 */
[C---:B------:R-:W-:Y:S01]  /*7940*/  FMUL R4, R47.reuse, R8 ;  /* 0x000000082f047220 */ /* 0x040fe20000400000 */
[C---:B------:R-:W-:Y:S01]  /*7950*/  FMUL R8, R47.reuse, R12 ;  /* 0x0000000c2f087220 */ /* 0x040fe20000400000 */
[C---:B------:R-:W-:Y:S01]  /*7960*/  FMUL R12, R47.reuse, R16 ;  /* 0x000000102f0c7220 */ /* 0x040fe20000400000 */
[C---:B------:R-:W-:Y:S01]  /*7970*/  FMUL R16, R47.reuse, R20 ;  /* 0x000000142f107220 */ /* 0x040fe20000400000 */
[----:B------:R-:W-:Y:S01]  /*7980*/  F2FP.BF16.F32.PACK_AB R52, R2, R0 ;  /* 0x000000000234723e */ /* 0x000fe200000010ff */
[C---:B------:R-:W-:Y:S01]  /*7990*/  FMUL R20, R47.reuse, R24 ;  /* 0x000000182f147220 */ /* 0x040fe20000400000 */
[C---:B------:R-:W-:Y:S01]  /*79a0*/  LOP3.LUT R0, R58.reuse, 0xffff0000, RZ, 0xc0, !PT ;  /* 0xffff00003a007812 */ /* 0x040fe200078ec0ff */
[----:B------:R-:W-:Y:S01]  /*79b0*/  FMUL R24, R47, R28 ;  /* 0x0000001c2f187220 */ /* 0x000fe20000400000 */
[----:B------:R-:W-:Y:S01]  /*79c0*/  SHF.L.U32 R2, R59, 0x10, RZ ;  /* 0x000000103b027819 */ /* 0x000fe200000006ff */
[C---:B------:R-:W-:Y:S01]  /*79d0*/  FMUL R28, R47.reuse, R32 ;  /* 0x000000202f1c7220 */ /* 0x040fe20000400000 */
[----:B------:R-:W-:Y:S01]  /*79e0*/  SHF.L.U32 R32, R58, 0x10, RZ ;  /* 0x000000103a207819 */ /* 0x000fe200000006ff */
[----:B------:R-:W-:Y:S01]  /*79f0*/  FMUL R5, R47, R9 ;  /* 0x000000092f057220 */ /* 0x000fe20000400000 */
[C---:B------:R-:W-:Y:S01]  /*7a00*/  FFMA R3, R49.reuse, R50, R3 ;  /* 0x0000003231037223 */ /* 0x040fe20000000003 */
[----:B------:R-:W-:Y:S01]  /*7a10*/  FFMA R7, R49, R51, R7 ;  /* 0x0000003331077223 */ /* 0x000fe20000000007 */
[----:B------:R-:W-:Y:S01]  /*7a20*/  FMUL R6, R47, R10 ;  /* 0x0000000a2f067220 */ /* 0x000fe20000400000 */
[----:B------:R-:W-:Y:S01]  /*7a30*/  FFMA R4, R49, R32, R4 ;  /* 0x0000002031047223 */ /* 0x000fe20000000004 */
[----:B------:R-:W-:Y:S01]  /*7a40*/  LOP3.LUT R32, R59, 0xffff0000, RZ, 0xc0, !PT ;  /* 0xffff00003b207812 */ /* 0x000fe200078ec0ff */
[----:B------:R-:W-:Y:S01]  /*7a50*/  FFMA R5, R49, R0, R5 ;  /* 0x0000000031057223 */ /* 0x000fe20000000005 */
[C---:B------:R-:W-:Y:S01]  /*7a60*/  SHF.L.U32 R0, R60.reuse, 0x10, RZ ;  /* 0x000000103c007819 */ /* 0x040fe200000006ff */
[----:B------:R-:W-:Y:S01]  /*7a70*/  FMUL R11, R47, R11 ;  /* 0x0000000b2f0b7220 */ /* 0x000fe20000400000 */
[----:B------:R-:W-:Y:S01]  /*7a80*/  F2FP.BF16.F32.PACK_AB R53, R7, R3 ;  /* 0x000000030735723e */ /* 0x000fe200000010ff */
[C---:B------:R-:W-:Y:S01]  /*7a90*/  FFMA R6, R49.reuse, R2, R6 ;  /* 0x0000000231067223 */ /* 0x040fe20000000006 */
[----:B------:R-:W-:Y:S01]  /*7aa0*/  LOP3.LUT R2, R60, 0xffff0000, RZ, 0xc0, !PT ;  /* 0xffff00003c027812 */ /* 0x000fe200078ec0ff */
[----:B------:R-:W-:Y:S01]  /*7ab0*/  FFMA R11, R49, R32, R11 ;  /* 0x00000020310b7223 */ /* 0x000fe2000000000b */
[----:B------:R-:W-:Y:S01]  /*7ac0*/  SHF.L.U32 R3, R61, 0x10, RZ ;  /* 0x000000103d037819 */ /* 0x000fe200000006ff */
[----:B------:R-:W-:Y:S01]  /*7ad0*/  FFMA R8, R49, R0, R8 ;  /* 0x0000000031087223 */ /* 0x000fe20000000008 */
[----:B------:R-:W-:Y:S01]  /*7ae0*/  LOP3.LUT R0, R61, 0xffff0000, RZ, 0xc0, !PT ;  /* 0xffff00003d007812 */ /* 0x000fe200078ec0ff */
[----:B------:R-:W-:Y:S01]  /*7af0*/  FMUL R9, R47, R13 ;  /* 0x0000000d2f097220 */ /* 0x000fe20000400000 */
[----:B------:R-:W-:Y:S01]  /*7b00*/  F2FP.BF16.F32.PACK_AB R54, R5, R4 ;  /* 0x000000040536723e */ /* 0x000fe200000010ff */
[----:B------:R-:W-:Y:S01]  /*7b10*/  FMUL R10, R47, R14 ;  /* 0x0000000e2f0a7220 */ /* 0x000fe20000400000 */
[----:B------:R-:W-:Y:S01]  /*7b20*/  F2FP.BF16.F32.PACK_AB R55, R11, R6 ;  /* 0x000000060b37723e */ /* 0x000fe200000010ff */
[----:B------:R-:W-:Y:S01]  /*7b30*/  FMUL R15, R47, R15 ;  /* 0x0000000f2f0f7220 */ /* 0x000fe20000400000 */
[----:B------:R-:W-:Y:S01]  /*7b40*/  SHF.L.U32 R4, R77, 0x10, RZ ;  /* 0x000000104d047819 */ /* 0x000fe200000006ff */
[C---:B------:R-:W-:Y:S01]  /*7b50*/  FFMA R9, R49.reuse, R2, R9 ;  /* 0x0000000231097223 */ /* 0x040fe20000000009 */
[C---:B------:R-:W-:Y:S01]  /*7b60*/  SHF.L.U32 R2, R62.reuse, 0x10, RZ ;  /* 0x000000103e027819 */ /* 0x040fe200000006ff */
[C---:B------:R-:W-:Y:S01]  /*7b70*/  FFMA R10, R49.reuse, R3, R10 ;  /* 0x00000003310a7223 */ /* 0x040fe2000000000a */
[----:B------:R-:W-:Y:S01]  /*7b80*/  LOP3.LUT R3, R62, 0xffff0000, RZ, 0xc0, !PT ;  /* 0xffff00003e037812 */ /* 0x000fe200078ec0ff */
[----:B------:R-:W-:Y:S01]  /*7b90*/  FFMA R15, R49, R0, R15 ;  /* 0x00000000310f7223 */ /* 0x000fe2000000000f */
[----:B------:R-:W-:Y:S01]  /*7ba0*/  SHF.L.U32 R0, R63, 0x10, RZ ;  /* 0x000000103f007819 */ /* 0x000fe200000006ff */
[----:B------:R-:W-:Y:S01]  /*7bb0*/  FMUL R13, R47, R17 ;  /* 0x000000112f0d7220 */ /* 0x000fe20000400000 */
[----:B------:R-:W-:Y:S01]  /*7bc0*/  F2FP.BF16.F32.PACK_AB R8, R9, R8 ;  /* 0x000000080908723e */ /* 0x000fe200000010ff */
[----:B------:R-:W-:Y:S01]  /*7bd0*/  FMUL R14, R47, R18 ;  /* 0x000000122f0e7220 */ /* 0x000fe20000400000 */
[----:B------:R-:W-:Y:S01]  /*7be0*/  F2FP.BF16.F32.PACK_AB R9, R15, R10 ;  /* 0x0000000a0f09723e */ /* 0x000fe200000010ff */
[----:B------:R-:W-:Y:S01]  /*7bf0*/  FFMA R12, R49, R2, R12 ;  /* 0x00000002310c7223 */ /* 0x000fe2000000000c */
[----:B------:R-:W-:Y:S01]  /*7c00*/  LOP3.LUT R2, R63, 0xffff0000, RZ, 0xc0, !PT ;  /* 0xffff00003f027812 */ /* 0x000fe200078ec0ff */
[----:B------:R-:W-:Y:S01]  /*7c10*/  FFMA R13, R49, R3, R13 ;  /* 0x00000003310d7223 */ /* 0x000fe2000000000d */
[----:B------:R-:W-:Y:S01]  /*7c20*/  SHF.L.U32 R3, R69, 0x10, RZ ;  /* 0x0000001045037819 */ /* 0x000fe200000006ff */
[----:B------:R-:W-:Y:S01]  /*7c30*/  FFMA R14, R49, R0, R14 ;  /* 0x00000000310e7223 */ /* 0x000fe2000000000e */
[C---:B------:R-:W-:Y:S01]  /*7c40*/  SHF.L.U32 R0, R68.reuse, 0x10, RZ ;  /* 0x0000001044007819 */ /* 0x040fe200000006ff */
[----:B------:R-:W-:Y:S01]  /*7c50*/  FMUL R19, R47, R19 ;  /* 0x000000132f137220 */ /* 0x000fe20000400000 */
[----:B------:R-:W-:Y:S01]  /*7c60*/  F2FP.BF16.F32.PACK_AB R10, R13, R12 ;  /* 0x0000000c0d0a723e */ /* 0x000fe200000010ff */
[----:B------:R-:W-:Y:S01]  /*7c70*/  FMUL R17, R47, R21 ;  /* 0x000000152f117220 */ /* 0x000fe20000400000 */
[----:B------:R-:W-:Y:S01]  /*7c80*/  LOP3.LUT R5, R79, 0xffff0000, RZ, 0xc0, !PT ;  /* 0xffff00004f057812 */ /* 0x000fe200078ec0ff */
[C---:B------:R-:W-:Y:S01]  /*7c90*/  FFMA R19, R49.reuse, R2, R19 ;  /* 0x0000000231137223 */ /* 0x040fe20000000013 */
[----:B------:R-:W-:Y:S01]  /*7ca0*/  LOP3.LUT R2, R68, 0xffff0000, RZ, 0xc0, !PT ;  /* 0xffff000044027812 */ /* 0x000fe200078ec0ff */
[----:B------:R1:W-:Y:S01]  /*7cb0*/  STS.128 [R100+0x2000], R52 ;  /* 0x0020003464007388 */ /* 0x0003e20000000c00 */
[----:B------:R-:W-:Y:S01]  /*7cc0*/  FFMA R16, R49, R0, R16 ;  /* 0x0000000031107223 */ /* 0x000fe20000000010 */
[----:B------:R-:W-:Y:S01]  /*7cd0*/  LOP3.LUT R0, R69, 0xffff0000, RZ, 0xc0, !PT ;  /* 0xffff000045007812 */ /* 0x000fe200078ec0ff */
[----:B------:R-:W-:Y:S01]  /*7ce0*/  FMUL R18, R47, R22 ;  /* 0x000000162f127220 */ /* 0x000fe20000400000 */
[----:B------:R-:W-:Y:S01]  /*7cf0*/  F2FP.BF16.F32.PACK_AB R11, R19, R14 ;  /* 0x0000000e130b723e */ /* 0x000fe200000010ff */
[----:B------:R-:W-:Y:S01]  /*7d00*/  FMUL R23, R47, R23 ;  /* 0x000000172f177220 */ /* 0x000fe20000400000 */
[C---:B------:R-:W-:Y:S01]  /*7d10*/  FFMA R17, R49.reuse, R2, R17 ;  /* 0x0000000231117223 */ /* 0x040fe20000000011 */
[C---:B------:R-:W-:Y:S01]  /*7d20*/  SHF.L.U32 R2, R70.reuse, 0x10, RZ ;  /* 0x0000001046027819 */ /* 0x040fe200000006ff */
[----:B------:R-:W-:Y:S01]  /*7d30*/  FFMA R18, R49, R3, R18 ;  /* 0x0000000331127223 */ /* 0x000fe20000000012 */
[----:B------:R-:W-:Y:S01]  /*7d40*/  SHF.L.U32 R3, R71, 0x10, RZ ;  /* 0x0000001047037819 */ /* 0x000fe200000006ff */
[----:B------:R1:W-:Y:S01]  /*7d50*/  STS.128 [R99+0x2010], R8 ;  /* 0x0020100863007388 */ /* 0x0003e20000000c00 */
[----:B------:R-:W-:Y:S01]  /*7d60*/  F2FP.BF16.F32.PACK_AB R16, R17, R16 ;  /* 0x000000101110723e */ /* 0x000fe200000010ff */
[----:B------:R-:W-:Y:S01]  /*7d70*/  FFMA R23, R49, R0, R23 ;  /* 0x0000000031177223 */ /* 0x000fe20000000017 */
[----:B------:R-:W-:Y:S01]  /*7d80*/  LOP3.LUT R0, R70, 0xffff0000, RZ, 0xc0, !PT ;  /* 0xffff000046007812 */ /* 0x000fe200078ec0ff */
[C---:B------:R-:W-:Y:S01]  /*7d90*/  FMUL R21, R47.reuse, R25 ;  /* 0x000000192f157220 */ /* 0x040fe20000400000 */
[----:B------:R-:W-:Y:S01]  /*7da0*/  FMUL R22, R47, R26 ;  /* 0x0000001a2f167220 */ /* 0x000fe20000400000 */
[C---:B------:R-:W-:Y:S01]  /*7db0*/  FFMA R20, R49.reuse, R2, R20 ;  /* 0x0000000231147223 */ /* 0x040fe20000000014 */
[C---:B------:R-:W-:Y:S01]  /*7dc0*/  SHF.L.U32 R2, R76.reuse, 0x10, RZ ;  /* 0x000000104c027819 */ /* 0x040fe200000006ff */
[----:B------:R-:W-:Y:S01]  /*7dd0*/  FFMA R21, R49, R0, R21 ;  /* 0x0000000031157223 */ /* 0x000fe20000000015 */
[----:B------:R-:W-:Y:S01]  /*7de0*/  LOP3.LUT R0, R71, 0xffff0000, RZ, 0xc0, !PT ;  /* 0xffff000047007812 */ /* 0x000fe200078ec0ff */
[----:B------:R-:W-:Y:S01]  /*7df0*/  FFMA R22, R49, R3, R22 ;  /* 0x0000000331167223 */ /* 0x000fe20000000016 */
[C---:B------:R-:W-:Y:S01]  /*7e00*/  FMUL R27, R47.reuse, R27 ;  /* 0x0000001b2f1b7220 */ /* 0x040fe20000400000 */
[----:B------:R-:W-:Y:S01]  /*7e10*/  LOP3.LUT R3, R76, 0xffff0000, RZ, 0xc0, !PT ;  /* 0xffff00004c037812 */ /* 0x000fe200078ec0ff */
[C---:B------:R-:W-:Y:S01]  /*7e20*/  FMUL R25, R47.reuse, R29 ;  /* 0x0000001d2f197220 */ /* 0x040fe20000400000 */
[----:B------:R-:W-:Y:S01]  /*7e30*/  FMUL R26, R47, R30 ;  /* 0x0000001e2f1a7220 */ /* 0x000fe20000400000 */
[C---:B------:R-:W-:Y:S01]  /*7e40*/  FFMA R27, R49.reuse, R0, R27 ;  /* 0x00000000311b7223 */ /* 0x040fe2000000001b */
[----:B------:R-:W-:Y:S01]  /*7e50*/  FFMA R24, R49, R2, R24 ;  /* 0x0000000231187223 */ /* 0x000fe20000000018 */
[----:B------:R-:W-:Y:S01]  /*7e60*/  LOP3.LUT R0, R77, 0xffff0000, RZ, 0xc0, !PT ;  /* 0xffff00004d007812 */ /* 0x000fe200078ec0ff */
[----:B------:R-:W-:Y:S01]  /*7e70*/  FFMA R25, R49, R3, R25 ;  /* 0x0000000331197223 */ /* 0x000fe20000000019 */
[----:B------:R-:W-:Y:S01]  /*7e80*/  FMUL R31, R47, R31 ;  /* 0x0000001f2f1f7220 */ /* 0x000fe20000400000 */
[C---:B------:R-:W-:Y:S01]  /*7e90*/  SHF.L.U32 R2, R78.reuse, 0x10, RZ ;  /* 0x000000104e027819 */ /* 0x040fe200000006ff */
[----:B------:R-:W-:Y:S01]  /*7ea0*/  FFMA R26, R49, R4, R26 ;  /* 0x00000004311a7223 */ /* 0x000fe2000000001a */
[----:B------:R-:W-:Y:S01]  /*7eb0*/  LOP3.LUT R3, R78, 0xffff0000, RZ, 0xc0, !PT ;  /* 0xffff00004e037812 */ /* 0x000fe200078ec0ff */
[----:B------:R-:W-:Y:S01]  /*7ec0*/  FMUL R29, R47, R33 ;  /* 0x000000212f1d7220 */ /* 0x000fe20000400000 */
[----:B------:R-:W-:Y:S01]  /*7ed0*/  SHF.L.U32 R4, R79, 0x10, RZ ;  /* 0x000000104f047819 */ /* 0x000fe200000006ff */
[----:B------:R-:W-:Y:S01]  /*7ee0*/  FMUL R30, R47, R34 ;  /* 0x000000222f1e7220 */ /* 0x000fe20000400000 */
[----:B------:R-:W-:Y:S01]  /*7ef0*/  F2FP.BF16.F32.PACK_AB R17, R23, R18 ;  /* 0x000000121711723e */ /* 0x000fe200000010ff */
[----:B------:R-:W-:Y:S01]  /*7f00*/  FFMA R31, R49, R0, R31 ;  /* 0x00000000311f7223 */ /* 0x000fe2000000001f */
[----:B------:R-:W-:Y:S01]  /*7f10*/  FMUL R35, R47, R35 ;  /* 0x000000232f237220 */ /* 0x000fe20000400000 */
[----:B------:R-:W-:Y:S01]  /*7f20*/  F2FP.BF16.F32.PACK_AB R18, R21, R20 ;  /* 0x000000141512723e */ /* 0x000fe200000010ff */
[----:B------:R-:W-:Y:S01]  /*7f30*/  FFMA R28, R49, R2, R28 ;  /* 0x00000002311c7223 */ /* 0x000fe2000000001c */
[----:B------:R-:W-:Y:S01]  /*7f40*/  F2FP.BF16.F32.PACK_AB R19, R27, R22 ;  /* 0x000000161b13723e */ /* 0x000fe200000010ff */
[C---:B------:R-:W-:Y:S01]  /*7f50*/  FFMA R29, R49.reuse, R3, R29 ;  /* 0x00000003311d7223 */ /* 0x040fe2000000001d */
[C---:B------:R-:W-:Y:S01]  /*7f60*/  FFMA R30, R49.reuse, R4, R30 ;  /* 0x00000004311e7223 */ /* 0x040fe2000000001e */
[----:B------:R-:W-:Y:S01]  /*7f70*/  FFMA R35, R49, R5, R35 ;  /* 0x0000000531237223 */ /* 0x000fe20000000023 */
[----:B------:R-:W-:Y:S01]  /*7f80*/  F2FP.BF16.F32.PACK_AB R24, R25, R24 ;  /* 0x000000181918723e */ /* 0x000fe200000010ff */
[----:B------:R1:W-:Y:S01]  /*7f90*/  STS.128 [R98+0x2020], R16 ;  /* 0x0020201062007388 */ /* 0x0003e20000000c00 */
[----:B------:R-:W-:Y:S02]  /*7fa0*/  F2FP.BF16.F32.PACK_AB R25, R31, R26 ;  /* 0x0000001a1f19723e */ /* 0x000fe400000010ff */
[----:B------:R-:W-:Y:S02]  /*7fb0*/  F2FP.BF16.F32.PACK_AB R26, R29, R28 ;  /* 0x0000001c1d1a723e */ /* 0x000fe400000010ff */
[----:B------:R-:W-:Y:S02]  /*7fc0*/  F2FP.BF16.F32.PACK_AB R27, R35, R30 ;  /* 0x0000001e231b723e */ /* 0x000fe400000010ff */
[----:B------:R-:W-:Y:S02]  /*7fd0*/  LEA R0, R65, UR49, 0x3 ;  /* 0x0000003141007c11 */ /* 0x000fe4000f8e18ff */
[----:B------:R-:W-:Y:S01]  /*7fe0*/  @P6 SHF.L.U32 R2, R97, 0x1f, RZ ;  /* 0x0000001f61026819 */ /* 0x000fe200000006ff */
        /* <DEDUP_REMOVED lines=9> */
[----:B------:R-:W-:Y:S02]  /*8080*/  UIADD3 UR8, UP0, UPT, UR52, 0xa80, URZ ;  /* 0x00000a8034087890 */ /* 0x000fe4000ff1e0ff */
[----:B------:R-:W-:Y:S02]  /*8090*/  UIADD3 UR5, UPT, UPT, UR37, 0x20, URZ ;  /* 0x0000002025057890 */ /* 0x000fe4000fffe0ff */
[----:B------:R-:W-:Y:S02]  /*80a0*/  UIADD3 UR4, UPT, UPT, UR49, 0x2400, URZ ;  /* 0x0000240031047890 */ /* 0x000fe4000fffe0ff */
[----:B------:R-:W-:Y:S01]  /*80b0*/  UIADD3.X UR9, UPT, UPT, URZ, UR53, URZ, UP0, !UPT ;  /* 0x00000035ff097290 */ /* 0x000fe200087fe4ff */
[----:B------:R-:W-:Y:S01]  /*80c0*/  UMOV UR6, UR38 ;  /* 0x0000002600067c82 */ /* 0x000fe20008000000 */
[----:B------:R-:W-:Y:S07]  /*80d0*/  UMOV UR7, UR44 ;  /* 0x0000002c00077c82 */ /* 0x000fee0008000000 */
[----:B------:R2:W-:Y:S01]  /*80e0*/  UTMASTG.3D [UR4], [UR8] ;  /* 0x00000004080073b5 */ /* 0x0005e20008010000 */
[----:B------:R0:W-:Y:S01]  /*80f0*/  UTMACMDFLUSH ;  /* 0x00000000000079b7 */ /* 0x0001e20000000000 */
[----:B--2---:R-:W-:Y:S04]  /*8100*/  DEPBAR.LE SB0, 0x1 ;  /* 0x000080400000791a */ /* 0x004fe80000000000 */
.L_x_135:
[----:B------:R-:W-:Y:S05]  /*8110*/  BSYNC.RECONVERGENT B0 ;  /* 0x0000000000007941 */ /* 0x000fea0003800200 */
.L_x_134:
[----:B------:R-:W-:Y:S01]  /*8120*/  BAR.SYNC.DEFER_BLOCKING 0x1, 0x80 ;  /* 0x0042000000007b1d */ /* 0x000fe20000010000 */
[----:B------:R-:W-:Y:S04]  /*8130*/  UIADD3 UR36, UPT, UPT, UR51, 0x1, URZ ;  /* 0x0000000133247890 */ /* 0x000fe8000fffe0ff */
[----:B------:R-:W-:Y:S04]  /*8140*/  UISETP.NE.AND UP0, UPT, UR36, 0x4, UPT ;  /* 0x000000042400788c */ /* 0x000fe8000bf05270 */
[----:B------:R-:W-:Y:S01]  /*8150*/  USEL UR36, UR36, URZ, UP0 ;  /* 0x000000ff24247287 */ /* 0x000fe20008000000 */
[----:B------:R2:W-:Y:S01]  /*8160*/  @P6 SYNCS.ARRIVE.TRANS64.RED.A1T0 RZ, [R72+URZ], RZ ;  /* 0x000000ff48ff69a7 */ /* 0x0005e200081004ff */
[----:B------:R-:W-:Y:S01]  /*8170*/  BSSY B1, `(.L_x_136) ;  /* 0x0000017000017945 */ /* 0x000fe20003800000 */
[----:B------:R-:W4:Y:S02]  /*8180*/  @P6 SYNCS.PHASECHK.TRANS64.TRYWAIT P0, [R0+URZ+0x150], R2 ;  /* 0x00015002000065a7 */ /* 0x000f2400080011ff */
[----:B----4-:R-:W-:Y:S01]  /*8190*/  @P6 SEL R66, RZ, 0x1, !P0 ;  /* 0x00000001ff426807 */ /* 0x010fe20004000000 */
[----:B--2---:R-:W-:Y:S06]  /*81a0*/  @!P6 BRA `(.L_x_137) ;  /* 0x00000000004ce947 */ /* 0x004fec0003800000 */
        /* <DEDUP_REMOVED lines=9> */
[----:B------:R-:W-:Y:S04]  /*8240*/  SHF.L.U32 R6, R97, 0x1f, RZ ;  /* 0x0000001f61067819 */ /* 0x000fe800000006ff */
[----:B------:R-:W2:Y:S02]  /*8250*/  SYNCS.PHASECHK.TRANS64.TRYWAIT P0, [R0+URZ+0x150], R6 ;  /* 0x00015006000075a7 */ /* 0x000ea400080011ff */
[----:B--2---:R-:W-:Y:S05]  /*8260*/  @!P0 BRA `(.L_x_140) ;  /* 0x0000002800d48947 */ /* 0x004fea0003800000 */
.L_x_139:
[----:B------:R-:W-:Y:S05]  /*8270*/  BSYNC B0 ;  /* 0x0000000000007941 */ /* 0x000fea0003800000 */
.L_x_138:
[----:B------:R-:W-:Y:S02]  /*8280*/  ISETP.NE.AND P0, PT, R67, RZ, PT ;  /* 0x000000ff4300720c */ /* 0x000fe40003f05270 */
[----:B------:R-:W-:Y:S11]  /*8290*/  IADD3 R65, PT, PT, R65, 0x1, RZ ;  /* 0x0000000141417810 */ /* 0x000ff60007ffe0ff */
[----:B------:R4:W1:Y:S04]  /*82a0*/  @P0 LDS.128 R56, [R5] ;  /* 0x0000000005380984 */ /* 0x0008680000000c00 */
[----:B------:R4:W1:Y:S04]  /*82b0*/  @P0 LDS.128 R60, [R4+0x10] ;  /* 0x00001000043c0984 */ /* 0x0008680000000c00 */
[----:B------:R4:W1:Y:S04]  /*82c0*/  @P0 LDS.128 R68, [R3+0x20] ;  /* 0x0000200003440984 */ /* 0x0008680000000c00 */
[----:B------:R4:W1:Y:S02]  /*82d0*/  @P0 LDS.128 R76, [R2+0x30] ;  /* 0x00003000024c0984 */ /* 0x0008640000000c00 */
.L_x_137:
[----:B------:R-:W-:Y:S05]  /*82e0*/  BSYNC B1 ;  /* 0x0000000000017941 */ /* 0x000fea0003800000 */
.L_x_136:
        /* <DEDUP_REMOVED lines=21> */
.L_x_141:
        /* <DEDUP_REMOVED lines=146> */
.L_x_143:
[----:B------:R-:W-:Y:S05]  /*8d60*/  BSYNC.RECONVERGENT B0 ;  /* 0x0000000000007941 */ /* 0x000fea0003800200 */
.L_x_142:
        /* <DEDUP_REMOVED lines=21> */
.L_x_147:
[----:B------:R-:W-:Y:S05]  /*8ec0*/  BSYNC B0 ;  /* 0x0000000000007941 */ /* 0x000fea0003800000 */
.L_x_146:
[----:B------:R-:W-:Y:S11]  /*8ed0*/  ISETP.NE.AND P0, PT, R67, RZ, PT ;  /* 0x000000ff4300720c */ /* 0x000ff60003f05270 */
[----:B------:R-:W-:Y:S02]  /*8ee0*/  @!UPT UIADD3 URZ, UPT, UPT, URZ, URZ, URZ ;  /* 0x000000fffffff290 */ /* 0x000fe4000fffe0ff */
[----:B------:R4:W1:Y:S04]  /*8ef0*/  @P0 LDS.128 R56, [R4] ;  /* 0x0000000004380984 */ /* 0x0008680000000c00 */
[----:B------:R4:W1:Y:S04]  /*8f00*/  @P0 LDS.128 R60, [R3+0x10] ;  /* 0x00001000033c0984 */ /* 0x0008680000000c00 */
[----:B------:R4:W1:Y:S04]  /*8f10*/  @P0 LDS.128 R68, [R2+0x20] ;  /* 0x0000200002440984 */ /* 0x0008680000000c00 */
[----:B------:R4:W1:Y:S02]  /*8f20*/  @P0 LDS.128 R76, [R65+0x30] ;  /* 0x00003000414c0984 */ /* 0x0008640000000c00 */
.L_x_145:
[----:B------:R-:W-:Y:S05]  /*8f30*/  BSYNC B1 ;  /* 0x0000000000017941 */ /* 0x000fea0003800000 */
.L_x_144:
        /* <DEDUP_REMOVED lines=21> */
.L_x_149:
[----:B------:R-:W-:Y:S01]  /*9090*/  ISETP.NE.AND P0, PT, R102, RZ, PT ;  /* 0x000000ff6600720c */ /* 0x000fe20003f05270 */
[----:B------:R-:W-:Y:S05]  /*90a0*/  WARPSYNC.ALL ;  /* 0x0000000000007948 */ /* 0x000fea0003800000 */
[----:B------:R-:W-:Y:S01]  /*90b0*/  R2UR UR4, R48 ;  /* 0x00000000300472ca */ /* 0x000fe200000e0000 */
[----:B------:R-:W-:Y:S01]  /*90c0*/  BSSY.RECONVERGENT B0, `(.L_x_150) ;  /* 0x000008c000007945 */ /* 0x000fe20003800200 */
[----:B------:R-:W-:Y:S02]  /*90d0*/  R2UR UR5, R64 ;  /* 0x00000000400572ca */ /* 0x000fe400000e0000 */
[C---:B-1----:R-:W-:Y:S02]  /*90e0*/  SHF.L.U32 R0, R56.reuse, 0x10, RZ ;  /* 0x0000001038007819 */ /* 0x042fe400000006ff */
[----:B----4-:R-:W-:Y:S02]  /*90f0*/  LOP3.LUT R2, R56, 0xffff0000, RZ, 0xc0, !PT ;  /* 0xffff000038027812 */ /* 0x010fe400078ec0ff */
[C---:B------:R-:W-:Y:S02]  /*9100*/  SHF.L.U32 R3, R57.reuse, 0x10, RZ ;  /* 0x0000001039037819 */ /* 0x040fe400000006ff */
[----:B------:R-:W-:Y:S02]  /*9110*/  LOP3.LUT R48, R57, 0xffff0000, RZ, 0xc0, !PT ;  /* 0xffff000039307812 */ /* 0x000fe400078ec0ff */
[C---:B------:R-:W-:Y:S01]  /*9120*/  SHF.L.U32 R50, R58.reuse, 0x10, RZ ;  /* 0x000000103a327819 */ /* 0x040fe200000006ff */
[----:B------:R-:W1:Y:S01]  /*9130*/  LDTM.x32 R4, tmem[UR4+0x60] ;  /* 0x00006004000479ee */ /* 0x000e6200082c0000 */
[----:B------:R-:W-:Y:S01]  /*9140*/  LOP3.LUT R51, R58, 0xffff0000, RZ, 0xc0, !PT ;  /* 0xffff00003a337812 */ /* 0x000fe200078ec0ff */
[----:B------:R-:W-:Y:S01]  /*9150*/  NOP ;  /* 0x0000000000007918 */ /* 0x000fe20000000000 */
[C---:B------:R-:W-:Y:S01]  /*9160*/  SHF.L.U32 R52, R59.reuse, 0x10, RZ ;  /* 0x000000103b347819 */ /* 0x040fe200000006ff */
[----:B------:R-:W-:Y:S01]  /*9170*/  UIADD3 UR5, UPT, UPT, UR5, 0x1d0, URZ ;  /* 0x000001d005057890 */ /* 0x000fe2000fffe0ff */
[----:B------:R-:W-:Y:S02]  /*9180*/  LOP3.LUT R53, R59, 0xffff0000, RZ, 0xc0, !PT ;  /* 0xffff00003b357812 */ /* 0x000fe400078ec0ff */
[C---:B------:R-:W-:Y:S01]  /*9190*/  SHF.L.U32 R54, R60.reuse, 0x10, RZ ;  /* 0x000000103c367819 */ /* 0x040fe200000006ff */
[----:B------:R-:W-:Y:S01]  /*91a0*/  UPRMT UR5, UR45, 0x654, UR5 ;  /* 0x000006542d057896 */ /* 0x000fe20008000005 */
[----:B------:R-:W-:Y:S02]  /*91b0*/  LOP3.LUT R55, R60, 0xffff0000, RZ, 0xc0, !PT ;  /* 0xffff00003c377812 */ /* 0x000fe400078ec0ff */
[C---:B------:R-:W-:Y:S02]  /*91c0*/  SHF.L.U32 R56, R61.reuse, 0x10, RZ ;  /* 0x000000103d387819 */ /* 0x040fe400000006ff */
[----:B------:R-:W-:Y:S02]  /*91d0*/  LOP3.LUT R57, R61, 0xffff0000, RZ, 0xc0, !PT ;  /* 0xffff00003d397812 */ /* 0x000fe400078ec0ff */
[C---:B------:R-:W-:Y:S02]  /*91e0*/  SHF.L.U32 R58, R62.reuse, 0x10, RZ ;  /* 0x000000103e3a7819 */ /* 0x040fe400000006ff */
[----:B------:R-:W-:Y:S01]  /*91f0*/  LOP3.LUT R59, R62, 0xffff0000, RZ, 0xc0, !PT ;  /* 0xffff00003e3b7812 */ /* 0x000fe200078ec0ff */
[----:B-1----:R-:W-:Y:S01]  /*9200*/  SYNCS.ARRIVE.TRANS64.RED.A1T0 RZ, [UR5], RZ ;  /* 0x000000ffffff79a7 */ /* 0x002fe20008100405 */
[C---:B------:R-:W-:Y:S02]  /*9210*/  SHF.L.U32 R60, R63.reuse, 0x10, RZ ;  /* 0x000000103f3c7819 */ /* 0x040fe400000006ff */
[----:B------:R-:W-:Y:S02]  /*9220*/  LOP3.LUT R61, R63, 0xffff0000, RZ, 0xc0, !PT ;  /* 0xffff00003f3d7812 */ /* 0x000fe400078ec0ff */
[C---:B------:R-:W-:Y:S01]  /*9230*/  SHF.L.U32 R62, R68.reuse, 0x10, RZ ;  /* 0x00000010443e7819 */ /* 0x040fe200000006ff */
[C---:B------:R-:W-:Y:S01]  /*9240*/  FMUL R4, R47.reuse, R4 ;  /* 0x000000042f047220 */ /* 0x040fe20000400000 */
[C---:B------:R-:W-:Y:S01]  /*9250*/  FMUL R5, R47.reuse, R5 ;  /* 0x000000052f057220 */ /* 0x040fe20000400000 */
[----:B------:R-:W-:Y:S01]  /*9260*/  FMUL R6, R47, R6 ;  /* 0x000000062f067220 */ /* 0x000fe20000400000 */
[----:B------:R-:W-:Y:S01]  /*9270*/  LOP3.LUT R63, R68, 0xffff0000, RZ, 0xc0, !PT ;  /* 0xffff0000443f7812 */ /* 0x000fe200078ec0ff */
[C---:B------:R-:W-:Y:S01]  /*9280*/  FFMA R4, R49.reuse, R0, R4 ;  /* 0x0000000031047223 */ /* 0x040fe20000000004 */
[----:B------:R-:W-:Y:S01]  /*9290*/  FFMA R5, R49, R2, R5 ;  /* 0x0000000231057223 */ /* 0x000fe20000000005 */
[----:B------:R-:W-:Y:S01]  /*92a0*/  SHF.L.U32 R64, R69, 0x10, RZ ;  /* 0x0000001045407819 */ /* 0x000fe200000006ff */
[----:B------:R-:W-:Y:S01]  /*92b0*/  FFMA R6, R49, R3, R6 ;  /* 0x0000000331067223 */ /* 0x000fe20000000006 */
[----:B------:R-:W-:Y:S01]  /*92c0*/  FMUL R7, R47, R7 ;  /* 0x000000072f077220 */ /* 0x000fe20000400000 */
[----:B------:R-:W-:Y:S01]  /*92d0*/  LOP3.LUT R65, R69, 0xffff0000, RZ, 0xc0, !PT ;  /* 0xffff000045417812 */ /* 0x000fe200078ec0ff */
[----:B------:R-:W-:Y:S01]  /*92e0*/  FMUL R8, R47, R8 ;  /* 0x000000082f087220 */ /* 0x000fe20000400000 */
[----:B------:R-:W-:Y:S01]  /*92f0*/  F2FP.BF16.F32.PACK_AB R4, R5, R4 ;  /* 0x000000040504723e */ /* 0x000fe200000010ff */
[----:B------:R-:W-:Y:S01]  /*9300*/  FFMA R7, R49, R48, R7 ;  /* 0x0000003031077223 */ /* 0x000fe20000000007 */
[----:B------:R-:W-:Y:S01]  /*9310*/  FMUL R9, R47, R9 ;  /* 0x000000092f097220 */ /* 0x000fe20000400000 */
[----:B------:R-:W-:Y:S01]  /*9320*/  FFMA R8, R49, R50, R8 ;  /* 0x0000003231087223 */ /* 0x000fe20000000008 */
[C---:B------:R-:W-:Y:S01]  /*9330*/  SHF.L.U32 R66, R70.reuse, 0x10, RZ ;  /* 0x0000001046427819 */ /* 0x040fe200000006ff */
[----:B------:R-:W-:Y:S01]  /*9340*/  FMUL R0, R47, R10 ;  /* 0x0000000a2f007220 */ /* 0x000fe20000400000 */
[----:B------:R-:W-:Y:S01]  /*9350*/  F2FP.BF16.F32.PACK_AB R5, R7, R6 ;  /* 0x000000060705723e */ /* 0x000fe200000010ff */
[----:B------:R-:W-:Y:S01]  /*9360*/  FFMA R9, R49, R51, R9 ;  /* 0x0000003331097223 */ /* 0x000fe20000000009 */
[----:B------:R-:W-:Y:S01]  /*9370*/  FMUL R2, R47, R11 ;  /* 0x0000000b2f027220 */ /* 0x000fe20000400000 */
[----:B------:R-:W-:Y:S01]  /*9380*/  FFMA R0, R49, R52, R0 ;  /* 0x0000003431007223 */ /* 0x000fe20000000000 */
[----:B------:R-:W-:Y:S01]  /*9390*/  LOP3.LUT R67, R70, 0xffff0000, RZ, 0xc0, !PT ;  /* 0xffff000046437812 */ /* 0x000fe200078ec0ff */
[----:B------:R-:W-:Y:S01]  /*93a0*/  FMUL R3, R47, R12 ;  /* 0x0000000c2f037220 */ /* 0x000fe20000400000 */
[----:B------:R-:W-:Y:S01]  /*93b0*/  F2FP.BF16.F32.PACK_AB R6, R9, R8 ;  /* 0x000000080906723e */ /* 0x000fe200000010ff */
[----:B------:R-:W-:Y:S01]  /*93c0*/  FFMA R2, R49, R53, R2 ;  /* 0x0000003531027223 */ /* 0x000fe20000000002 */
[----:B------:R-:W-:Y:S01]  /*93d0*/  FMUL R10, R47, R13 ;  /* 0x0000000d2f0a7220 */ /* 0x000fe20000400000 */
[----:B------:R-:W-:Y:S01]  /*93e0*/  FFMA R3, R49, R54, R3 ;  /* 0x0000003631037223 */ /* 0x000fe20000000003 */
[----:B------:R-:W-:Y:S01]  /*93f0*/  SHF.L.U32 R68, R71, 0x10, RZ ;  /* 0x0000001047447819 */ /* 0x000fe200000006ff */
[----:B------:R-:W-:Y:S01]  /*9400*/  FMUL R11, R47, R14 ;  /* 0x0000000e2f0b7220 */ /* 0x000fe20000400000 */
[----:B------:R-:W-:Y:S01]  /*9410*/  F2FP.BF16.F32.PACK_AB R7, R2, R0 ;  /* 0x000000000207723e */ /* 0x000fe200000010ff */
[----:B------:R-:W-:Y:S01]  /*9420*/  FFMA R10, R49, R55, R10 ;  /* 0x00000037310a7223 */ /* 0x000fe2000000000a */
[C---:B------:R-:W-:Y:S01]  /*9430*/  FMUL R15, R47.reuse, R15 ;  /* 0x0000000f2f0f7220 */ /* 0x040fe20000400000 */
[C---:B------:R-:W-:Y:S01]  /*9440*/  FMUL R12, R47.reuse, R16 ;  /* 0x000000102f0c7220 */ /* 0x040fe20000400000 */
[----:B------:R-:W-:Y:S01]  /*9450*/  FMUL R13, R47, R17 ;  /* 0x000000112f0d7220 */ /* 0x000fe20000400000 */
[----:B------:R1:W-:Y:S01]  /*9460*/  STS.128 [R100+0x6000], R4 ;  /* 0x0060000464007388 */ /* 0x0003e20000000c00 */
[----:B------:R-:W-:Y:S01]  /*9470*/  LOP3.LUT R69, R71, 0xffff0000, RZ, 0xc0, !PT ;  /* 0xffff000047457812 */ /* 0x000fe200078ec0ff */
[C---:B------:R-:W-:Y:S01]  /*9480*/  FFMA R11, R49.reuse, R56, R11 ;  /* 0x00000038310b7223 */ /* 0x040fe2000000000b */
[----:B------:R-:W-:Y:S01]  /*9490*/  SHF.L.U32 R70, R76, 0x10, RZ ;  /* 0x000000104c467819 */ /* 0x000fe200000006ff */
[C---:B------:R-:W-:Y:S01]  /*94a0*/  FFMA R15, R49.reuse, R57, R15 ;  /* 0x00000039310f7223 */ /* 0x040fe2000000000f */
[----:B------:R-:W-:Y:S01]  /*94b0*/  F2FP.BF16.F32.PACK_AB R8, R10, R3 ;  /* 0x000000030a08723e */ /* 0x000fe200000010ff */
[C---:B------:R-:W-:Y:S01]  /*94c0*/  FFMA R12, R49.reuse, R58, R12 ;  /* 0x0000003a310c7223 */ /* 0x040fe2000000000c */
[----:B------:R-:W-:Y:S01]  /*94d0*/  FFMA R13, R49, R59, R13 ;  /* 0x0000003b310d7223 */ /* 0x000fe2000000000d */
[C---:B------:R-:W-:Y:S01]  /*94e0*/  FMUL R14, R47.reuse, R18 ;  /* 0x000000122f0e7220 */ /* 0x040fe20000400000 */
[C---:B------:R-:W-:Y:S01]  /*94f0*/  FMUL R19, R47.reuse, R19 ;  /* 0x000000132f137220 */ /* 0x040fe20000400000 */
[C---:B------:R-:W-:Y:S01]  /*9500*/  FMUL R16, R47.reuse, R20 ;  /* 0x000000142f107220 */ /* 0x040fe20000400000 */
[----:B------:R-:W-:Y:S01]  /*9510*/  FMUL R17, R47, R21 ;  /* 0x000000152f117220 */ /* 0x000fe20000400000 */
[----:B------:R-:W-:Y:S01]  /*9520*/  FFMA R14, R49, R60, R14 ;  /* 0x0000003c310e7223 */ /* 0x000fe2000000000e */
        /* <DEDUP_REMOVED lines=9> */
[----:B------:R-:W-:Y:S01]  /*95c0*/  F2FP.BF16.F32.PACK_AB R9, R15, R11 ;  /* 0x0000000b0f09723e */ /* 0x000fe200000010ff */
[----:B------:R-:W-:Y:S01]  /*95d0*/  FFMA R23, R49, R65, R23 ;  /* 0x0000004131177223 */ /* 0x000fe20000000017 */
[----:B------:R-:W-:Y:S01]  /*95e0*/  FMUL R27, R47, R27 ;  /* 0x0000001b2f1b7220 */ /* 0x000fe20000400000 */
[----:B------:R-:W-:Y:S01]  /*95f0*/  F2FP.BF16.F32.PACK_AB R10, R13, R12 ;  /* 0x0000000c0d0a723e */ /* 0x000fe200000010ff */
[----:B------:R-:W-:Y:S01]  /*9600*/  FFMA R20, R49, R66, R20 ;  /* 0x0000004231147223 */ /* 0x000fe20000000014 */
[----:B------:R-:W-:Y:S01]  /*9610*/  F2FP.BF16.F32.PACK_AB R11, R19, R14 ;  /* 0x0000000e130b723e */ /* 0x000fe200000010ff */
[----:B------:R-:W-:Y:S01]  /*9620*/  FMUL R24, R47, R28 ;  /* 0x0000001c2f187220 */ /* 0x000fe20000400000 */
[----:B------:R-:W-:Y:S01]  /*9630*/  LOP3.LUT R71, R76, 0xffff0000, RZ, 0xc0, !PT ;  /* 0xffff00004c477812 */ /* 0x000fe200078ec0ff */
[----:B------:R-:W-:Y:S01]  /*9640*/  FFMA R21, R49, R67, R21 ;  /* 0x0000004331157223 */ /* 0x000fe20000000015 */
[----:B------:R-:W-:Y:S01]  /*9650*/  SHF.L.U32 R72, R77, 0x10, RZ ;  /* 0x000000104d487819 */ /* 0x000fe200000006ff */
[----:B------:R1:W-:Y:S01]  /*9660*/  STS.128 [R99+0x6010], R8 ;  /* 0x0060100863007388 */ /* 0x0003e20000000c00 */
[----:B------:R-:W-:Y:S01]  /*9670*/  FMUL R25, R47, R29 ;  /* 0x0000001d2f197220 */ /* 0x000fe20000400000 */
[----:B------:R-:W-:Y:S01]  /*9680*/  FFMA R22, R49, R68, R22 ;  /* 0x0000004431167223 */ /* 0x000fe20000000016 */
[----:B------:R-:W-:Y:S01]  /*9690*/  LOP3.LUT R73, R77, 0xffff0000, RZ, 0xc0, !PT ;  /* 0xffff00004d497812 */ /* 0x000fe200078ec0ff */
[----:B------:R-:W-:Y:S01]  /*96a0*/  FMUL R26, R47, R30 ;  /* 0x0000001e2f1a7220 */ /* 0x000fe20000400000 */
[----:B------:R-:W-:Y:S01]  /*96b0*/  FFMA R27, R49, R69, R27 ;  /* 0x00000045311b7223 */ /* 0x000fe2000000001b */
[C---:B------:R-:W-:Y:S01]  /*96c0*/  SHF.L.U32 R74, R78.reuse, 0x10, RZ ;  /* 0x000000104e4a7819 */ /* 0x040fe200000006ff */
[----:B------:R-:W-:Y:S01]  /*96d0*/  FMUL R31, R47, R31 ;  /* 0x0000001f2f1f7220 */ /* 0x000fe20000400000 */
[----:B------:R-:W-:Y:S01]  /*96e0*/  FFMA R24, R49, R70, R24 ;  /* 0x0000004631187223 */ /* 0x000fe20000000018 */
[----:B------:R-:W-:Y:S01]  /*96f0*/  LOP3.LUT R75, R78, 0xffff0000, RZ, 0xc0, !PT ;  /* 0xffff00004e4b7812 */ /* 0x000fe200078ec0ff */
[----:B------:R-:W-:Y:S01]  /*9700*/  FMUL R28, R47, R32 ;  /* 0x000000202f1c7220 */ /* 0x000fe20000400000 */
[----:B------:R-:W-:Y:S01]  /*9710*/  FFMA R25, R49, R71, R25 ;  /* 0x0000004731197223 */ /* 0x000fe20000000019 */
[----:B------:R-:W-:Y:S01]  /*9720*/  SHF.L.U32 R76, R79, 0x10, RZ ;  /* 0x000000104f4c7819 */ /* 0x000fe200000006ff */
[----:B------:R-:W-:Y:S01]  /*9730*/  FMUL R29, R47, R33 ;  /* 0x000000212f1d7220 */ /* 0x000fe20000400000 */
[----:B------:R-:W-:Y:S01]  /*9740*/  F2FP.BF16.F32.PACK_AB R16, R17, R16 ;  /* 0x000000101110723e */ /* 0x000fe200000010ff */
[----:B------:R-:W-:Y:S01]  /*9750*/  FFMA R26, R49, R72, R26 ;  /* 0x00000048311a7223 */ /* 0x000fe2000000001a */
[----:B------:R-:W-:Y:S01]  /*9760*/  LOP3.LUT R77, R79, 0xffff0000, RZ, 0xc0, !PT ;  /* 0xffff00004f4d7812 */ /* 0x000fe200078ec0ff */
        /* <DEDUP_REMOVED lines=33> */
.L_x_151:
[----:B------:R-:W-:Y:S05]  /*9980*/  BSYNC.RECONVERGENT B0 ;  /* 0x0000000000007941 */ /* 0x000fea0003800200 */
.L_x_150:
[----:B------:R-:W-:Y:S01]  /*9990*/  BAR.SYNC.DEFER_BLOCKING 0x1, 0x80 ;  /* 0x0042000000007b1d */ /* 0x000fe20000010000 */
[----:B------:R-:W-:Y:S01]  /*99a0*/  UISETP.NE.AND UP0, UPT, UR50, -0x4, UPT ;  /* 0xfffffffc3200788c */ /* 0x000fe2000bf05270 */
[----:B------:R-:W-:Y:S08]  /*99b0*/  IADD3 R45, PT, PT, R45, 0x1, RZ ;  /* 0x000000012d2d7810 */ /* 0x000ff00007ffe0ff */
[----:B------:R-:W-:Y:S05]  /*99c0*/  BRA.U !UP0, `(.L_x_152) ;  /* 0x0000000108287547 */ /* 0x000fea000b800000 */
[----:B------:R-:W-:Y:S01]  /*99d0*/  ISETP.NE.AND P0, PT, R107, RZ, PT ;  /* 0x000000ff6b00720c */ /* 0x000fe20003f05270 */
[----:B------:R-:W-:Y:S01]  /*99e0*/  IMAD.U32 R2, RZ, RZ, UR51 ;  /* 0x00000033ff027e24 */ /* 0x000fe2000f8e00ff */
[----:B------:R-:W-:Y:S01]  /*99f0*/  UIADD3 UR51, UPT, UPT, UR51, 0x1, URZ ;  /* 0x0000000133337890 */ /* 0x000fe2000fffe0ff */
[----:B------:R-:W-:Y:S03]  /*9a00*/  IMAD.U32 R0, RZ, RZ, UR45 ;  /* 0x0000002dff007e24 */ /* 0x000fe6000f8e00ff */
[----:B------:R-:W-:Y:S04]  /*9a10*/  UISETP.NE.AND UP0, UPT, UR51, 0x4, UPT ;  /* 0x000000043300788c */ /* 0x000fe8000bf05270 */
[----:B------:R-:W-:Y:S03]  /*9a20*/  USEL UR51, UR51, URZ, UP0 ;  /* 0x000000ff33337287 */ /* 0x000fe60008000000 */
[----:B------:R-:W-:Y:S05]  /*9a30*/  @P0 LEA R2, R2, UR49, 0x3 ;  /* 0x0000003102020c11 */ /* 0x000fea000f8e18ff */
[----:B------:R-:W-:Y:S05]  /*9a40*/  @P0 VIADD R2, R2, 0x170 ;  /* 0x0000017002020836 */ /* 0x000fea0000000000 */
[----:B------:R-:W-:Y:S04]  /*9a50*/  @P0 PRMT R0, R0, 0x654, R2 ;  /* 0x0000065400000816 */ /* 0x000fe80000000002 */
[----:B------:R2:W-:Y:S03]  /*9a60*/  @P0 SYNCS.ARRIVE.TRANS64.RED.A1T0 RZ, [R0+URZ], RZ ;  /* 0x000000ff00ff09a7 */ /* 0x0005e600081004ff */
.L_x_152:
[----:B------:R-:W-:Y:S01]  /*9a70*/  ISETP.NE.AND P2, PT, R103, RZ, PT ;  /* 0x000000ff6700720c */ /* 0x000fe20003f45270 */
[----:B------:R-:W-:Y:S01]  /*9a80*/  IMAD.IADD R2, R43, 0x1, R86 ;  /* 0x000000012b027824 */ /* 0x000fe200078e0256 */
[----:B------:R-:W-:Y:S01]  /*9a90*/  ISETP.NE.AND P0, PT, R105, 0x2, PT ;  /* 0x000000026900780c */ /* 0x000fe20003f05270 */
[----:B--2---:R-:W-:Y:S01]  /*9aa0*/  IMAD.IADD R0, R44, 0x1, R87 ;  /* 0x000000012c007824 */ /* 0x004fe200078e0257 */
[----:B------:R-:W-:Y:S01]  /*9ab0*/  ISETP.NE.AND P1, PT, R45, 0x2, PT ;  /* 0x000000022d00780c */ /* 0x000fe20003f25270 */
[----:B------:R-:W-:Y:S01]  /*9ac0*/  UIADD3 UR50, UPT, UPT, UR50, 0x4, URZ ;  /* 0x0000000432327890 */ /* 0x000fe2000fffe0ff */
[----:B------:R-:W-:Y:S02]  /*9ad0*/  R2UR UR11, R2 ;  /* 0x00000000020b72ca */ /* 0x000fe400000e0000 */
[----:B------:R-:W-:Y:S02]  /*9ae0*/  R2UR UR27, R0 ;  /* 0x00000000001b72ca */ /* 0x000fe400000e0000 */
[----:B------:R-:W-:Y:S02]  /*9af0*/  SEL R2, RZ, 0x1, P0 ;  /* 0x00000001ff027807 */ /* 0x000fe40000000000 */
[----:B------:R-:W-:Y:S02]  /*9b00*/  SEL R0, RZ, 0x1, P1 ;  /* 0x00000001ff007807 */ /* 0x000fe40000800000 */
[----:B------:R-:W-:Y:S02]  /*9b10*/  @P2 R2UR UR44, R94 ;  /* 0x000000005e2c22ca */ /* 0x000fe400000e0000 */
[----:B------:R-:W-:Y:S02]  /*9b20*/  LOP3.LUT R95, R95, R2, RZ, 0x3c, !PT ;  /* 0x000000025f5f7212 */ /* 0x000fe400078e3cff */
[----:B------:R-:W-:Y:S02]  /*9b30*/  LOP3.LUT R96, R96, R0, RZ, 0x3c, !PT ;  /* 0x0000000060607212 */ /* 0x000fe400078e3cff */
[----:B------:R-:W-:Y:S02]  /*9b40*/  SEL R105, R105, RZ, P0 ;  /* 0x000000ff69697207 */ /* 0x000fe40000000000 */
[----:B------:R-:W-:Y:S01]  /*9b50*/  SEL R45, R45, RZ, P1 ;  /* 0x000000ff2d2d7207 */ /* 0x000fe20000800000 */
[----:B------:R-:W-:Y:S06]  /*9b60*/  @P2 BRA `(.L_x_153) ;  /* 0xffffffc000502947 */ /* 0x000fec000383ffff */
[----:B------:R-:W-:-:S09]  /*9b70*/  UISETP.NE.AND UP0, UPT, UR48, URZ, UPT ;  /* 0x000000ff3000728c */ /* 0x000fd2000bf05270 */
[----:B------:R-:W-:Y:S05]  /*9b80*/  BRA.U !UP0, `(.L_x_154) ;  /* 0x0000000108487547 */ /* 0x000fea000b800000 */
[----:B------:R-:W2:Y:S02]  /*9b90*/  LDCU.64 UR4, c[0x0][0xc90] ;  /* 0x00019200ff0477ac */ /* 0x000ea40008000a00 */
[----:B--2---:R-:W-:-:S04]  /*9ba0*/  UISETP.NE.U32.AND UP0, UPT, UR4, URZ, UPT ;  /* 0x000000ff0400728c */ /* 0x004fc8000bf05070 */
[----:B------:R-:W-:-:S09]  /*9bb0*/  UISETP.NE.AND.EX UP0, UPT, UR5, URZ, UPT, UP0 ;  /* 0x000000ff0500728c */ /* 0x000fd2000bf05300 */
[----:B------:R-:W-:Y:S05]  /*9bc0*/  BRA.U UP0, `(.L_x_155) ;  /* 0x00000001000c7547 */ /* 0x000fea000b800000 */
[----:B------:R-:W-:-:S13]  /*9bd0*/  FSETP.NEU.AND P0, PT, R49, RZ, PT ;  /* 0x000000ff3100720b */ /* 0x000fda0003f0d000 */
[----:B------:R-:W-:Y:S05]  /*9be0*/  @!P0 EXIT ;  /* 0x000000000000894d */ /* 0x000fea0003800000 */
[----:B------:R-:W-:Y:S05]  /*9bf0*/  BRA `(.L_x_154) ;  /* 0x00000000002c7947 */ /* 0x000fea0003800000 */
.L_x_155:
[----:B------:R-:W-:Y:S01]  /*9c00*/  ISETP.NE.AND P0, PT, R104, RZ, PT ;  /* 0x000000ff6800720c */ /* 0x000fe20003f05270 */
[----:B------:R-:W-:-:S12]  /*9c10*/  BSSY.RECONVERGENT B0, `(.L_x_154) ;  /* 0x0000009000007945 */ /* 0x000fd80003800200 */
[----:B------:R-:W-:Y:S05]  /*9c20*/  @P0 BRA `(.L_x_156) ;  /* 0x0000000000140947 */ /* 0x000fea0003800000 */
[----:B------:R-:W2:Y:S02]  /*9c30*/  LDCU.64 UR4, c[0x0][0xc88] ;  /* 0x00019100ff0477ac */ /* 0x000ea40008000a00 */
[----:B--2---:R-:W-:-:S04]  /*9c40*/  ISETP.NE.U32.AND P0, PT, RZ, UR4, PT ;  /* 0x00000004ff007c0c */ /* 0x004fc8000bf05070 */
[----:B------:R-:W-:-:S13]  /*9c50*/  ISETP.NE.AND.EX P0, PT, RZ, UR5, PT, P0 ;  /* 0x00000005ff007c0c */ /* 0x000fda000bf05300 */
[----:B------:R-:W-:Y:S05]  /*9c60*/  @!P0 EXIT ;  /* 0x000000000000894d */ /* 0x000fea0003800000 */
[----:B------:R-:W-:Y:S05]  /*9c70*/  BRA `(.L_x_157) ;  /* 0x0000000000087947 */ /* 0x000fea0003800000 */
.L_x_156:
[----:B------:R-:W-:-:S13]  /*9c80*/  FSETP.NEU.AND P0, PT, R49, RZ, PT ;  /* 0x000000ff3100720b */ /* 0x000fda0003f0d000 */
[----:B------:R-:W-:Y:S05]  /*9c90*/  @!P0 EXIT ;  /* 0x000000000000894d */ /* 0x000fea0003800000 */
.L_x_157:
[----:B------:R-:W-:Y:S05]  /*9ca0*/  BSYNC.RECONVERGENT B0 ;  /* 0x0000000000007941 */ /* 0x000fea0003800200 */
.L_x_154:
[----:B------:R-:W-:Y:S01]  /*9cb0*/  ULEA UR4, UR51, UR49, 0x3 ;  /* 0x0000003133047291 */ /* 0x000fe2000f8e18ff */
[----:B------:R-:W-:-:S04]  /*9cc0*/  DEPBAR.LE SB0, 0x0 ;  /* 0x000080000000791a */ /* 0x000fc80000000000 */
[----:B------:R-:W-:-:S04]  /*9cd0*/  UIADD3 UR4, UPT, UPT, UR4, 0x170, URZ ;  /* 0x0000017004047890 */ /* 0x000fc8000fffe0ff */
[----:B------:R-:W-:-:S09]  /*9ce0*/  UPRMT UR4, UR45, 0x654, UR4 ;  /* 0x000006542d047896 */ /* 0x000fd20008000004 */
[----:B------:R-:W-:Y:S01]  /*9cf0*/  SYNCS.ARRIVE.TRANS64.RED.A1T0 RZ, [UR4], RZ ;  /* 0x000000ffffff79a7 */ /* 0x000fe20008100404 */
[----:B------:R-:W-:Y:S05]  /*9d00*/  EXIT ;  /* 0x000000000000794d */ /* 0x000fea0003800000 */
.L_x_25:
[----:B--2---:R2:W1:Y:S02]  /*9d10*/  SYNCS.PHASECHK.TRANS64.TRYWAIT P0, [R2+URZ+0x1f0], R3 ;  /* 0x0001f003020075a7 */ /* 0x00446400080011ff */
[----:B-1----:R-:W-:Y:S05]  /*9d20*/  @!P0 NANOSLEEP.SYNCS 0x989680 ;  /* 0x009896800000895d */ /* 0x002fea0003900000 */
[----:B------:R-:W1:Y:S02]  /*9d30*/  @!P0 SYNCS.PHASECHK.TRANS64 P0, [R2+URZ+0x1f0], R3 ;  /* 0x0001f003020085a7 */ /* 0x000e6400080010ff */
[----:B-1----:R-:W-:Y:S05]  /*9d40*/  @!P0 BRA `(.L_x_25) ;  /* 0xfffffffc00f08947 */ /* 0x002fea000383ffff */
[----:B------:R-:W-:Y:S05]  /*9d50*/  BRA `(.L_x_158) ;  /* 0xffffff7c00507947 */ /* 0x000fea000383ffff */
.L_x_28:
[----:B-1----:R-:W-:-:S07]  /*9d60*/  MOV R2, UR41 ;  /* 0x0000002900027c02 */ /* 0x002fce0008000f00 */
.L_x_159:
[----:B-1----:R1:W2:Y:S02]  /*9d70*/  SYNCS.PHASECHK.TRANS64.TRYWAIT P0, [R2+URZ+0xa8], R4 ;  /* 0x0000a804020075a7 */ /* 0x0022a400080011ff */
[----:B--2---:R-:W-:Y:S05]  /*9d80*/  @!P0 NANOSLEEP.SYNCS 0x989680 ;  /* 0x009896800000895d */ /* 0x004fea0003900000 */
[----:B------:R-:W2:Y:S02]  /*9d90*/  @!P0 SYNCS.PHASECHK.TRANS64 P0, [R2+URZ+0xa8], R4 ;  /* 0x0000a804020085a7 */ /* 0x000ea400080010ff */
[----:B--2---:R-:W-:Y:S05]  /*9da0*/  @!P0 BRA `(.L_x_159) ;  /* 0xfffffffc00f08947 */ /* 0x004fea000383ffff */
[----:B------:R-:W-:Y:S05]  /*9db0*/  BRA `(.L_x_27) ;  /* 0xffffff7c00987947 */ /* 0x000fea000383ffff */
.L_x_37:
[----:B------:R-:W-:-:S07]  /*9dc0*/  MOV R2, UR41 ;  /* 0x0000002900027c02 */ /* 0x000fce0008000f00 */
.L_x_160:
[----:B-1----:R1:W2:Y:S02]  /*9dd0*/  SYNCS.PHASECHK.TRANS64.TRYWAIT P0, [R2+URZ+0xa8], R4 ;  /* 0x0000a804020075a7 */ /* 0x0022a400080011ff */
[----:B--2---:R-:W-:Y:S05]  /*9de0*/  @!P0 NANOSLEEP.SYNCS 0x989680 ;  /* 0x009896800000895d */ /* 0x004fea0003900000 */
[----:B------:R-:W2:Y:S02]  /*9df0*/  @!P0 SYNCS.PHASECHK.TRANS64 P0, [R2+URZ+0xa8], R4 ;  /* 0x0000a804020085a7 */ /* 0x000ea400080010ff */
[----:B--2---:R-:W-:Y:S05]  /*9e00*/  @!P0 BRA `(.L_x_160) ;  /* 0xfffffffc00f08947 */ /* 0x004fea000383ffff */
[----:B------:R-:W-:Y:S05]  /*9e10*/  BRA `(.L_x_36) ;  /* 0xffffff8000a87947 */ /* 0x000fea000383ffff */
.L_x_44:
[----:B-1----:R1:W2:Y:S02]  /*9e20*/  SYNCS.PHASECHK.TRANS64.TRYWAIT P0, [R2+URZ+0x1a0], R3 ;  /* 0x0001a003020075a7 */ /* 0x0022a400080011ff */
[----:B--2---:R-:W-:Y:S05]  /*9e30*/  @!P0 NANOSLEEP.SYNCS 0x989680 ;  /* 0x009896800000895d */ /* 0x004fea0003900000 */
[----:B------:R-:W2:Y:S02]  /*9e40*/  @!P0 SYNCS.PHASECHK.TRANS64 P0, [R2+URZ+0x1a0], R3 ;  /* 0x0001a003020085a7 */ /* 0x000ea400080010ff */
[----:B--2---:R-:W-:Y:S05]  /*9e50*/  @!P0 BRA `(.L_x_44) ;  /* 0xfffffffc00f08947 */ /* 0x004fea000383ffff */
[----:B------:R-:W-:Y:S05]  /*9e60*/  BRA `(.L_x_161) ;  /* 0xffffff8400a07947 */ /* 0x000fea000383ffff */
.L_x_48:
[----:B----4-:R-:W-:-:S07]  /*9e70*/  MOV R0, UR4 ;  /* 0x0000000400007c02 */ /* 0x010fce0008000f00 */
.L_x_162:
[----:B-1----:R1:W2:Y:S02]  /*9e80*/  SYNCS.PHASECHK.TRANS64.TRYWAIT P0, [R0+URZ], R2 ;  /* 0x00000002000075a7 */ /* 0x0022a400080011ff */
[----:B--2---:R-:W-:Y:S05]  /*9e90*/  @!P0 NANOSLEEP.SYNCS 0x989680 ;  /* 0x009896800000895d */ /* 0x004fea0003900000 */
[----:B------:R-:W2:Y:S02]  /*9ea0*/  @!P0 SYNCS.PHASECHK.TRANS64 P0, [R0+URZ], R2 ;  /* 0x00000002000085a7 */ /* 0x000ea400080010ff */
[----:B--2---:R-:W-:Y:S05]  /*9eb0*/  @!P0 BRA `(.L_x_162) ;  /* 0xfffffffc00f08947 */ /* 0x004fea000383ffff */
[----:B------:R-:W-:Y:S05]  /*9ec0*/  BRA `(.L_x_163) ;  /* 0xffffff8c00187947 */ /* 0x000fea000383ffff */
.L_x_49:
[----:B----4-:R-:W-:-:S07]  /*9ed0*/  MOV R0, UR4 ;  /* 0x0000000400007c02 */ /* 0x010fce0008000f00 */
.L_x_164:
[----:B-1----:R1:W2:Y:S02]  /*9ee0*/  SYNCS.PHASECHK.TRANS64.TRYWAIT P0, [R0+URZ], R3 ;  /* 0x00000003000075a7 */ /* 0x0022a400080011ff */
[----:B--2---:R-:W-:Y:S05]  /*9ef0*/  @!P0 NANOSLEEP.SYNCS 0x989680 ;  /* 0x009896800000895d */ /* 0x004fea0003900000 */
[----:B------:R-:W2:Y:S02]  /*9f00*/  @!P0 SYNCS.PHASECHK.TRANS64 P0, [R0+URZ], R3 ;  /* 0x00000003000085a7 */ /* 0x000ea400080010ff */
[----:B--2---:R-:W-:Y:S05]  /*9f10*/  @!P0 BRA `(.L_x_164) ;  /* 0xfffffffc00f08947 */ /* 0x004fea000383ffff */
[----:B------:R-:W-:Y:S05]  /*9f20*/  BRA `(.L_x_165) ;  /* 0xffffff8c00247947 */ /* 0x000fea000383ffff */
.L_x_50:
[----:B----4-:R-:W-:-:S07]  /*9f30*/  MOV R0, UR4 ;  /* 0x0000000400007c02 */ /* 0x010fce0008000f00 */
.L_x_166:
[----:B-1----:R1:W2:Y:S02]  /*9f40*/  SYNCS.PHASECHK.TRANS64.TRYWAIT P0, [R0+URZ], R3 ;  /* 0x00000003000075a7 */ /* 0x0022a400080011ff */
[----:B--2---:R-:W-:Y:S05]  /*9f50*/  @!P0 NANOSLEEP.SYNCS 0x989680 ;  /* 0x009896800000895d */ /* 0x004fea0003900000 */
[----:B------:R-:W2:Y:S02]  /*9f60*/  @!P0 SYNCS.PHASECHK.TRANS64 P0, [R0+URZ], R3 ;  /* 0x00000003000085a7 */ /* 0x000ea400080010ff */
[----:B--2---:R-:W-:Y:S05]  /*9f70*/  @!P0 BRA `(.L_x_166) ;  /* 0xfffffffc00f08947 */ /* 0x004fea000383ffff */
[----:B------:R-:W-:Y:S05]  /*9f80*/  BRA `(.L_x_167) ;  /* 0xffffff8c00307947 */ /* 0x000fea000383ffff */
.L_x_51:
[----:B----4-:R-:W-:-:S07]  /*9f90*/  MOV R0, UR4 ;  /* 0x0000000400007c02 */ /* 0x010fce0008000f00 */
.L_x_168:
[----:B-1----:R1:W2:Y:S02]  /*9fa0*/  SYNCS.PHASECHK.TRANS64.TRYWAIT P0, [R0+URZ], R3 ;  /* 0x00000003000075a7 */ /* 0x0022a400080011ff */
[----:B--2---:R-:W-:Y:S05]  /*9fb0*/  @!P0 NANOSLEEP.SYNCS 0x989680 ;  /* 0x009896800000895d */ /* 0x004fea0003900000 */
[----:B------:R-:W2:Y:S02]  /*9fc0*/  @!P0 SYNCS.PHASECHK.TRANS64 P0, [R0+URZ], R3 ;  /* 0x00000003000085a7 */ /* 0x000ea400080010ff */
[----:B--2---:R-:W-:Y:S05]  /*9fd0*/  @!P0 BRA `(.L_x_168) ;  /* 0xfffffffc00f08947 */ /* 0x004fea000383ffff */
[----:B------:R-:W-:Y:S05]  /*9fe0*/  BRA `(.L_x_169) ;  /* 0xffffff8c003c7947 */ /* 0x000fea000383ffff */
.L_x_52:
[----:B----4-:R-:W-:-:S07]  /*9ff0*/  MOV R0, UR4 ;  /* 0x0000000400007c02 */ /* 0x010fce0008000f00 */
.L_x_170:
[----:B-1----:R1:W2:Y:S02]  /*a000*/  SYNCS.PHASECHK.TRANS64.TRYWAIT P0, [R0+URZ], R3 ;  /* 0x00000003000075a7 */ /* 0x0022a400080011ff */
[----:B--2---:R-:W-:Y:S05]  /*a010*/  @!P0 NANOSLEEP.SYNCS 0x989680 ;  /* 0x009896800000895d */ /* 0x004fea0003900000 */
[----:B------:R-:W2:Y:S02]  /*a020*/  @!P0 SYNCS.PHASECHK.TRANS64 P0, [R0+URZ], R3 ;  /* 0x00000003000085a7 */ /* 0x000ea400080010ff */
[----:B--2---:R-:W-:Y:S05]  /*a030*/  @!P0 BRA `(.L_x_170) ;  /* 0xfffffffc00f08947 */ /* 0x004fea000383ffff */
[----:B------:R-:W-:Y:S05]  /*a040*/  BRA `(.L_x_171) ;  /* 0xffffff8c00487947 */ /* 0x000fea000383ffff */
.L_x_53:
[----:B----4-:R-:W-:-:S07]  /*a050*/  MOV R0, UR4 ;  /* 0x0000000400007c02 */ /* 0x010fce0008000f00 */
.L_x_172:
[----:B-1----:R1:W2:Y:S02]  /*a060*/  SYNCS.PHASECHK.TRANS64.TRYWAIT P0, [R0+URZ], R3 ;  /* 0x00000003000075a7 */ /* 0x0022a400080011ff */
[----:B--2---:R-:W-:Y:S05]  /*a070*/  @!P0 NANOSLEEP.SYNCS 0x989680 ;  /* 0x009896800000895d */ /* 0x004fea0003900000 */
[----:B------:R-:W2:Y:S02]  /*a080*/  @!P0 SYNCS.PHASECHK.TRANS64 P0, [R0+URZ], R3 ;  /* 0x00000003000085a7 */ /* 0x000ea400080010ff */
[----:B--2---:R-:W-:Y:S05]  /*a090*/  @!P0 BRA `(.L_x_172) ;  /* 0xfffffffc00f08947 */ /* 0x004fea000383ffff */
[----:B------:R-:W-:Y:S05]  /*a0a0*/  BRA `(.L_x_173) ;  /* 0xffffff8c00547947 */ /* 0x000fea000383ffff */
.L_x_54:
[----:B----4-:R-:W-:-:S07]  /*a0b0*/  MOV R0, UR4 ;  /* 0x0000000400007c02 */ /* 0x010fce0008000f00 */
.L_x_174:
[----:B-1----:R1:W2:Y:S02]  /*a0c0*/  SYNCS.PHASECHK.TRANS64.TRYWAIT P0, [R0+URZ], R3 ;  /* 0x00000003000075a7 */ /* 0x0022a400080011ff */
[----:B--2---:R-:W-:Y:S05]  /*a0d0*/  @!P0 NANOSLEEP.SYNCS 0x989680 ;  /* 0x009896800000895d */ /* 0x004fea0003900000 */
[----:B------:R-:W2:Y:S02]  /*a0e0*/  @!P0 SYNCS.PHASECHK.TRANS64 P0, [R0+URZ], R3 ;  /* 0x00000003000085a7 */ /* 0x000ea400080010ff */
[----:B--2---:R-:W-:Y:S05]  /*a0f0*/  @!P0 BRA `(.L_x_174) ;  /* 0xfffffffc00f08947 */ /* 0x004fea000383ffff */
[----:B------:R-:W-:Y:S05]  /*a100*/  BRA `(.L_x_175) ;  /* 0xffffff8c00607947 */ /* 0x000fea000383ffff */
.L_x_55:
[----:B----4-:R-:W-:-:S07]  /*a110*/  MOV R0, UR4 ;  /* 0x0000000400007c02 */ /* 0x010fce0008000f00 */
.L_x_176:
[----:B-1----:R1:W2:Y:S02]  /*a120*/  SYNCS.PHASECHK.TRANS64.TRYWAIT P0, [R0+URZ], R3 ;  /* 0x00000003000075a7 */ /* 0x0022a400080011ff */
[----:B--2---:R-:W-:Y:S05]  /*a130*/  @!P0 NANOSLEEP.SYNCS 0x989680 ;  /* 0x009896800000895d */ /* 0x004fea0003900000 */
[----:B------:R-:W2:Y:S02]  /*a140*/  @!P0 SYNCS.PHASECHK.TRANS64 P0, [R0+URZ], R3 ;  /* 0x00000003000085a7 */ /* 0x000ea400080010ff */
[----:B--2---:R-:W-:Y:S05]  /*a150*/  @!P0 BRA `(.L_x_176) ;  /* 0xfffffffc00f08947 */ /* 0x004fea000383ffff */
[----:B------:R-:W-:Y:S05]  /*a160*/  BRA `(.L_x_177) ;  /* 0xffffff8c006c7947 */ /* 0x000fea000383ffff */
.L_x_56:
[----:B----4-:R-:W-:-:S07]  /*a170*/  MOV R0, UR4 ;  /* 0x0000000400007c02 */ /* 0x010fce0008000f00 */
.L_x_178:
[----:B-1----:R1:W2:Y:S02]  /*a180*/  SYNCS.PHASECHK.TRANS64.TRYWAIT P0, [R0+URZ], R3 ;  /* 0x00000003000075a7 */ /* 0x0022a400080011ff */
[----:B--2---:R-:W-:Y:S05]  /*a190*/  @!P0 NANOSLEEP.SYNCS 0x989680 ;  /* 0x009896800000895d */ /* 0x004fea0003900000 */
[----:B------:R-:W2:Y:S02]  /*a1a0*/  @!P0 SYNCS.PHASECHK.TRANS64 P0, [R0+URZ], R3 ;  /* 0x00000003000085a7 */ /* 0x000ea400080010ff */
[----:B--2---:R-:W-:Y:S05]  /*a1b0*/  @!P0 BRA `(.L_x_178) ;  /* 0xfffffffc00f08947 */ /* 0x004fea000383ffff */
[----:B------:R-:W-:Y:S05]  /*a1c0*/  BRA `(.L_x_179) ;  /* 0xffffff8c00787947 */ /* 0x000fea000383ffff */
.L_x_57:
[----:B----4-:R-:W-:-:S07]  /*a1d0*/  MOV R0, UR4 ;  /* 0x0000000400007c02 */ /* 0x010fce0008000f00 */
.L_x_180:
[----:B-1----:R1:W2:Y:S02]  /*a1e0*/  SYNCS.PHASECHK.TRANS64.TRYWAIT P0, [R0+URZ], R3 ;  /* 0x00000003000075a7 */ /* 0x0022a400080011ff */
[----:B--2---:R-:W-:Y:S05]  /*a1f0*/  @!P0 NANOSLEEP.SYNCS 0x989680 ;  /* 0x009896800000895d */ /* 0x004fea0003900000 */
[----:B------:R-:W2:Y:S02]  /*a200*/  @!P0 SYNCS.PHASECHK.TRANS64 P0, [R0+URZ], R3 ;  /* 0x00000003000085a7 */ /* 0x000ea400080010ff */
[----:B--2---:R-:W-:Y:S05]  /*a210*/  @!P0 BRA `(.L_x_180) ;  /* 0xfffffffc00f08947 */ /* 0x004fea000383ffff */
[----:B------:R-:W-:Y:S05]  /*a220*/  BRA `(.L_x_181) ;  /* 0xffffff8c00847947 */ /* 0x000fea000383ffff */
.L_x_58:
[----:B----4-:R-:W-:-:S07]  /*a230*/  MOV R0, UR4 ;  /* 0x0000000400007c02 */ /* 0x010fce0008000f00 */
.L_x_182:
[----:B-1----:R1:W2:Y:S02]  /*a240*/  SYNCS.PHASECHK.TRANS64.TRYWAIT P0, [R0+URZ], R3 ;  /* 0x00000003000075a7 */ /* 0x0022a400080011ff */
[----:B--2---:R-:W-:Y:S05]  /*a250*/  @!P0 NANOSLEEP.SYNCS 0x989680 ;  /* 0x009896800000895d */ /* 0x004fea0003900000 */
[----:B------:R-:W2:Y:S02]  /*a260*/  @!P0 SYNCS.PHASECHK.TRANS64 P0, [R0+URZ], R3 ;  /* 0x00000003000085a7 */ /* 0x000ea400080010ff */
[----:B--2---:R-:W-:Y:S05]  /*a270*/  @!P0 BRA `(.L_x_182) ;  /* 0xfffffffc00f08947 */ /* 0x004fea000383ffff */
[----:B------:R-:W-:Y:S05]  /*a280*/  BRA `(.L_x_183) ;  /* 0xffffff8c00907947 */ /* 0x000fea000383ffff */
.L_x_59:
[----:B----4-:R-:W-:-:S07]  /*a290*/  MOV R0, UR4 ;  /* 0x0000000400007c02 */ /* 0x010fce0008000f00 */
.L_x_184:
[----:B-1----:R1:W2:Y:S02]  /*a2a0*/  SYNCS.PHASECHK.TRANS64.TRYWAIT P0, [R0+URZ], R3 ;  /* 0x00000003000075a7 */ /* 0x0022a400080011ff */
[----:B--2---:R-:W-:Y:S05]  /*a2b0*/  @!P0 NANOSLEEP.SYNCS 0x989680 ;  /* 0x009896800000895d */ /* 0x004fea0003900000 */
[----:B------:R-:W2:Y:S02]  /*a2c0*/  @!P0 SYNCS.PHASECHK.TRANS64 P0, [R0+URZ], R3 ;  /* 0x00000003000085a7 */ /* 0x000ea400080010ff */
[----:B--2---:R-:W-:Y:S05]  /*a2d0*/  @!P0 BRA `(.L_x_184) ;  /* 0xfffffffc00f08947 */ /* 0x004fea000383ffff */
[----:B------:R-:W-:Y:S05]  /*a2e0*/  BRA `(.L_x_185) ;  /* 0xffffff8c009c7947 */ /* 0x000fea000383ffff */
.L_x_60:
[----:B----4-:R-:W-:-:S07]  /*a2f0*/  MOV R0, UR4 ;  /* 0x0000000400007c02 */ /* 0x010fce0008000f00 */
.L_x_186:
[----:B-1----:R1:W2:Y:S02]  /*a300*/  SYNCS.PHASECHK.TRANS64.TRYWAIT P0, [R0+URZ], R3 ;  /* 0x00000003000075a7 */ /* 0x0022a400080011ff */
[----:B--2---:R-:W-:Y:S05]  /*a310*/  @!P0 NANOSLEEP.SYNCS 0x989680 ;  /* 0x009896800000895d */ /* 0x004fea0003900000 */
[----:B------:R-:W2:Y:S02]  /*a320*/  @!P0 SYNCS.PHASECHK.TRANS64 P0, [R0+URZ], R3 ;  /* 0x00000003000085a7 */ /* 0x000ea400080010ff */
[----:B--2---:R-:W-:Y:S05]  /*a330*/  @!P0 BRA `(.L_x_186) ;  /* 0xfffffffc00f08947 */ /* 0x004fea000383ffff */
[----:B------:R-:W-:Y:S05]  /*a340*/  BRA `(.L_x_187) ;  /* 0xffffff8c00a87947 */ /* 0x000fea000383ffff */
.L_x_61:
[----:B----4-:R-:W-:-:S07]  /*a350*/  MOV R0, UR4 ;  /* 0x0000000400007c02 */ /* 0x010fce0008000f00 */
.L_x_188:
[----:B-1----:R1:W2:Y:S02]  /*a360*/  SYNCS.PHASECHK.TRANS64.TRYWAIT P0, [R0+URZ], R3 ;  /* 0x00000003000075a7 */ /* 0x0022a400080011ff */
[----:B--2---:R-:W-:Y:S05]  /*a370*/  @!P0 NANOSLEEP.SYNCS 0x989680 ;  /* 0x009896800000895d */ /* 0x004fea0003900000 */
[----:B------:R-:W2:Y:S02]  /*a380*/  @!P0 SYNCS.PHASECHK.TRANS64 P0, [R0+URZ], R3 ;  /* 0x00000003000085a7 */ /* 0x000ea400080010ff */
[----:B--2---:R-:W-:Y:S05]  /*a390*/  @!P0 BRA `(.L_x_188) ;  /* 0xfffffffc00f08947 */ /* 0x004fea000383ffff */
[----:B------:R-:W-:Y:S05]  /*a3a0*/  BRA `(.L_x_189) ;  /* 0xffffff8c00b47947 */ /* 0x000fea000383ffff */
.L_x_62:
[----:B----4-:R-:W-:-:S07]  /*a3b0*/  MOV R0, UR4 ;  /* 0x0000000400007c02 */ /* 0x010fce0008000f00 */
.L_x_190:
[----:B-1----:R1:W2:Y:S02]  /*a3c0*/  SYNCS.PHASECHK.TRANS64.TRYWAIT P0, [R0+URZ], R3 ;  /* 0x00000003000075a7 */ /* 0x0022a400080011ff */
[----:B--2---:R-:W-:Y:S05]  /*a3d0*/  @!P0 NANOSLEEP.SYNCS 0x989680 ;  /* 0x009896800000895d */ /* 0x004fea0003900000 */
[----:B------:R-:W2:Y:S02]  /*a3e0*/  @!P0 SYNCS.PHASECHK.TRANS64 P0, [R0+URZ], R3 ;  /* 0x00000003000085a7 */ /* 0x000ea400080010ff */
[----:B--2---:R-:W-:Y:S05]  /*a3f0*/  @!P0 BRA `(.L_x_190) ;  /* 0xfffffffc00f08947 */ /* 0x004fea000383ffff */
[----:B------:R-:W-:Y:S05]  /*a400*/  BRA `(.L_x_191) ;  /* 0xffffff8c00c07947 */ /* 0x000fea000383ffff */
.L_x_63:
[----:B----4-:R-:W-:-:S07]  /*a410*/  MOV R0, UR4 ;  /* 0x0000000400007c02 */ /* 0x010fce0008000f00 */
.L_x_192:
[----:B-1----:R1:W2:Y:S02]  /*a420*/  SYNCS.PHASECHK.TRANS64.TRYWAIT P0, [R0+URZ], R3 ;  /* 0x00000003000075a7 */ /* 0x0022a400080011ff */
[----:B--2---:R-:W-:Y:S05]  /*a430*/  @!P0 NANOSLEEP.SYNCS 0x989680 ;  /* 0x009896800000895d */ /* 0x004fea0003900000 */
[----:B------:R-:W2:Y:S02]  /*a440*/  @!P0 SYNCS.PHASECHK.TRANS64 P0, [R0+URZ], R3 ;  /* 0x00000003000085a7 */ /* 0x000ea400080010ff */
[----:B--2---:R-:W-:Y:S05]  /*a450*/  @!P0 BRA `(.L_x_192) ;  /* 0xfffffffc00f08947 */ /* 0x004fea000383ffff */
[----:B------:R-:W-:Y:S05]  /*a460*/  BRA `(.L_x_193) ;  /* 0xffffff8c00cc7947 */ /* 0x000fea000383ffff */
.L_x_64:
[----:B----4-:R-:W-:-:S07]  /*a470*/  MOV R0, UR4 ;  /* 0x0000000400007c02 */ /* 0x010fce0008000f00 */
.L_x_194:
[----:B-1----:R1:W2:Y:S02]  /*a480*/  SYNCS.PHASECHK.TRANS64.TRYWAIT P0, [R0+URZ], R3 ;  /* 0x00000003000075a7 */ /* 0x0022a400080011ff */
[----:B--2---:R-:W-:Y:S05]  /*a490*/  @!P0 NANOSLEEP.SYNCS 0x989680 ;  /* 0x009896800000895d */ /* 0x004fea0003900000 */
[----:B------:R-:W2:Y:S02]  /*a4a0*/  @!P0 SYNCS.PHASECHK.TRANS64 P0, [R0+URZ], R3 ;  /* 0x00000003000085a7 */ /* 0x000ea400080010ff */
[----:B--2---:R-:W-:Y:S05]  /*a4b0*/  @!P0 BRA `(.L_x_194) ;  /* 0xfffffffc00f08947 */ /* 0x004fea000383ffff */
[----:B------:R-:W-:Y:S05]  /*a4c0*/  BRA `(.L_x_195) ;  /* 0xffffff8c00d87947 */ /* 0x000fea000383ffff */
.L_x_65:
[----:B----4-:R-:W-:-:S07]  /*a4d0*/  MOV R0, UR4 ;  /* 0x0000000400007c02 */ /* 0x010fce0008000f00 */
.L_x_196:
[----:B-1----:R1:W2:Y:S02]  /*a4e0*/  SYNCS.PHASECHK.TRANS64.TRYWAIT P0, [R0+URZ], R3 ;  /* 0x00000003000075a7 */ /* 0x0022a400080011ff */
[----:B--2---:R-:W-:Y:S05]  /*a4f0*/  @!P0 NANOSLEEP.SYNCS 0x989680 ;  /* 0x009896800000895d */ /* 0x004fea0003900000 */
[----:B------:R-:W2:Y:S02]  /*a500*/  @!P0 SYNCS.PHASECHK.TRANS64 P0, [R0+URZ], R3 ;  /* 0x00000003000085a7 */ /* 0x000ea400080010ff */
[----:B--2---:R-:W-:Y:S05]  /*a510*/  @!P0 BRA `(.L_x_196) ;  /* 0xfffffffc00f08947 */ /* 0x004fea000383ffff */
[----:B------:R-:W-:Y:S05]  /*a520*/  BRA `(.L_x_197) ;  /* 0xffffff8c00e47947 */ /* 0x000fea000383ffff */
.L_x_66:
[----:B----4-:R-:W-:-:S07]  /*a530*/  MOV R0, UR4 ;  /* 0x0000000400007c02 */ /* 0x010fce0008000f00 */
.L_x_198:
[----:B-1----:R1:W2:Y:S02]  /*a540*/  SYNCS.PHASECHK.TRANS64.TRYWAIT P0, [R0+URZ], R3 ;  /* 0x00000003000075a7 */ /* 0x0022a400080011ff */
[----:B--2---:R-:W-:Y:S05]  /*a550*/  @!P0 NANOSLEEP.SYNCS 0x989680 ;  /* 0x009896800000895d */ /* 0x004fea0003900000 */
[----:B------:R-:W2:Y:S02]  /*a560*/  @!P0 SYNCS.PHASECHK.TRANS64 P0, [R0+URZ], R3 ;  /* 0x00000003000085a7 */ /* 0x000ea400080010ff */
[----:B--2---:R-:W-:Y:S05]  /*a570*/  @!P0 BRA `(.L_x_198) ;  /* 0xfffffffc00f08947 */ /* 0x004fea000383ffff */
[----:B------:R-:W-:Y:S05]  /*a580*/  BRA `(.L_x_199) ;  /* 0xffffff8c00f07947 */ /* 0x000fea000383ffff */
.L_x_67:
[----:B----4-:R-:W-:-:S07]  /*a590*/  MOV R0, UR4 ;  /* 0x0000000400007c02 */ /* 0x010fce0008000f00 */
.L_x_200:
[----:B-1----:R1:W2:Y:S02]  /*a5a0*/  SYNCS.PHASECHK.TRANS64.TRYWAIT P0, [R0+URZ], R3 ;  /* 0x00000003000075a7 */ /* 0x0022a400080011ff */
[----:B--2---:R-:W-:Y:S05]  /*a5b0*/  @!P0 NANOSLEEP.SYNCS 0x989680 ;  /* 0x009896800000895d */ /* 0x004fea0003900000 */
[----:B------:R-:W2:Y:S02]  /*a5c0*/  @!P0 SYNCS.PHASECHK.TRANS64 P0, [R0+URZ], R3 ;  /* 0x00000003000085a7 */ /* 0x000ea400080010ff */
[----:B--2---:R-:W-:Y:S05]  /*a5d0*/  @!P0 BRA `(.L_x_200) ;  /* 0xfffffffc00f08947 */ /* 0x004fea000383ffff */
[----:B------:R-:W-:Y:S05]  /*a5e0*/  BRA `(.L_x_201) ;  /* 0xffffff8c00fc7947 */ /* 0x000fea000383ffff */
.L_x_70:
[----:B-1----:R1:W3:Y:S02]  /*a5f0*/  SYNCS.PHASECHK.TRANS64.TRYWAIT P0, [R0+URZ+0x1e0], R4 ;  /* 0x0001e004000075a7 */ /* 0x0022e400080011ff */
[----:B---3--:R-:W-:Y:S05]  /*a600*/  @!P0 NANOSLEEP.SYNCS 0x989680 ;  /* 0x009896800000895d */ /* 0x008fea0003900000 */
[----:B------:R-:W3:Y:S02]  /*a610*/  @!P0 SYNCS.PHASECHK.TRANS64 P0, [R0+URZ+0x1e0], R4 ;  /* 0x0001e004000085a7 */ /* 0x000ee400080010ff */
[----:B---3--:R-:W-:Y:S05]  /*a620*/  @!P0 BRA `(.L_x_70) ;  /* 0xfffffffc00f08947 */ /* 0x008fea000383ffff */
[----:B------:R-:W-:Y:S05]  /*a630*/  BRA `(.L_x_202) ;  /* 0xffffff9000587947 */ /* 0x000fea000383ffff */
.L_x_71:
[----:B------:R-:W-:-:S07]  /*a640*/  MOV R0, UR5 ;  /* 0x0000000500007c02 */ /* 0x000fce0008000f00 */
.L_x_203:
[----:B-1----:R1:W3:Y:S02]  /*a650*/  SYNCS.PHASECHK.TRANS64.TRYWAIT P0, [R0+URZ+0x1b0], R5 ;  /* 0x0001b005000075a7 */ /* 0x0022e400080011ff */
[----:B---3--:R-:W-:Y:S05]  /*a660*/  @!P0 NANOSLEEP.SYNCS 0x989680 ;  /* 0x009896800000895d */ /* 0x008fea0003900000 */
[----:B------:R-:W3:Y:S02]  /*a670*/  @!P0 SYNCS.PHASECHK.TRANS64 P0, [R0+URZ+0x1b0], R5 ;  /* 0x0001b005000085a7 */ /* 0x000ee400080010ff */
[----:B---3--:R-:W-:Y:S05]  /*a680*/  @!P0 BRA `(.L_x_203) ;  /* 0xfffffffc00f08947 */ /* 0x008fea000383ffff */
[----:B------:R-:W-:Y:S05]  /*a690*/  BRA `(.L_x_204) ;  /* 0xffffff9000687947 */ /* 0x000fea000383ffff */
.L_x_72:
[----:B-1----:R1:W3:Y:S02]  /*a6a0*/  SYNCS.PHASECHK.TRANS64.TRYWAIT P1, [R0+URZ+0x1a0], R4 ;  /* 0x0001a004000075a7 */ /* 0x0022e400080211ff */
[----:B---3--:R-:W-:Y:S05]  /*a6b0*/  @!P1 NANOSLEEP.SYNCS 0x989680 ;  /* 0x009896800000995d */ /* 0x008fea0003900000 */
[----:B------:R-:W3:Y:S02]  /*a6c0*/  @!P1 SYNCS.PHASECHK.TRANS64 P1, [R0+URZ+0x1a0], R4 ;  /* 0x0001a004000095a7 */ /* 0x000ee400080210ff */
[----:B---3--:R-:W-:Y:S05]  /*a6d0*/  @!P1 BRA `(.L_x_72) ;  /* 0xfffffffc00f09947 */ /* 0x008fea000383ffff */
[----:B------:R-:W-:Y:S05]  /*a6e0*/  BRA `(.L_x_205) ;  /* 0xffffff9000987947 */ /* 0x000fea000383ffff */
.L_x_75:
[----:B------:R-:W-:-:S07]  /*a6f0*/  MOV R0, UR5 ;  /* 0x0000000500007c02 */ /* 0x000fce0008000f00 */
.L_x_206:
[----:B-1----:R1:W3:Y:S02]  /*a700*/  SYNCS.PHASECHK.TRANS64.TRYWAIT P0, [R0+URZ+0x1b0], R2 ;  /* 0x0001b002000075a7 */ /* 0x0022e400080011ff */
[----:B---3--:R-:W-:Y:S05]  /*a710*/  @!P0 NANOSLEEP.SYNCS 0x989680 ;  /* 0x009896800000895d */ /* 0x008fea0003900000 */
[----:B------:R-:W3:Y:S02]  /*a720*/  @!P0 SYNCS.PHASECHK.TRANS64 P0, [R0+URZ+0x1b0], R2 ;  /* 0x0001b002000085a7 */ /* 0x000ee400080010ff */
[----:B---3--:R-:W-:Y:S05]  /*a730*/  @!P0 BRA `(.L_x_206) ;  /* 0xfffffffc00f08947 */ /* 0x008fea000383ffff */
[----:B------:R-:W-:Y:S05]  /*a740*/  BRA `(.L_x_74) ;  /* 0xffffff9000ec7947 */ /* 0x000fea000383ffff */
.L_x_82:
[----:B-1----:R1:W3:Y:S02]  /*a750*/  SYNCS.PHASECHK.TRANS64.TRYWAIT P1, [R0+URZ+0x1a0], R2 ;  /* 0x0001a002000075a7 */ /* 0x0022e400080211ff */
[----:B---3--:R-:W-:Y:S05]  /*a760*/  @!P1 NANOSLEEP.SYNCS 0x989680 ;  /* 0x009896800000995d */ /* 0x008fea0003900000 */
[----:B------:R-:W3:Y:S02]  /*a770*/  @!P1 SYNCS.PHASECHK.TRANS64 P1, [R0+URZ+0x1a0], R2 ;  /* 0x0001a002000095a7 */ /* 0x000ee400080210ff */
[----:B---3--:R-:W-:Y:S05]  /*a780*/  @!P1 BRA `(.L_x_82) ;  /* 0xfffffffc00f09947 */ /* 0x008fea000383ffff */
[----:B------:R-:W-:Y:S05]  /*a790*/  BRA `(.L_x_207) ;  /* 0xffffff9800887947 */ /* 0x000fea000383ffff */
.L_x_83:
[----:B------:R-:W-:-:S07]  /*a7a0*/  MOV R2, UR10 ;  /* 0x0000000a00027c02 */ /* 0x000fce0008000f00 */
.L_x_208:
[----:B-1----:R1:W3:Y:S02]  /*a7b0*/  SYNCS.PHASECHK.TRANS64.TRYWAIT P0, [R2+URZ+0x1d0], R0 ;  /* 0x0001d000020075a7 */ /* 0x0022e400080011ff */
[----:B---3--:R-:W-:Y:S05]  /*a7c0*/  @!P0 NANOSLEEP.SYNCS 0x989680 ;  /* 0x009896800000895d */ /* 0x008fea0003900000 */
[----:B------:R-:W3:Y:S02]  /*a7d0*/  @!P0 SYNCS.PHASECHK.TRANS64 P0, [R2+URZ+0x1d0], R0 ;  /* 0x0001d000020085a7 */ /* 0x000ee400080010ff */
[----:B---3--:R-:W-:Y:S05]  /*a7e0*/  @!P0 BRA `(.L_x_208) ;  /* 0xfffffffc00f08947 */ /* 0x008fea000383ffff */
[----:B------:R-:W-:Y:S05]  /*a7f0*/  BRA `(.L_x_209) ;  /* 0xffffff9800bc7947 */ /* 0x000fea000383ffff */
.L_x_86:
[----:B------:R-:W-:Y:S07]  /*a800*/  MOV R0, UR8 ;  /* 0x0000000800007c02 */ /* 0x000fee0008000f00 */
.L_x_210:
[----:B-1----:R1:W3:Y:S02]  /*a810*/  SYNCS.PHASECHK.TRANS64.TRYWAIT P0, [R0+URZ], R2 ;  /* 0x00000002000075a7 */ /* 0x0022e400080011ff */
[----:B---3--:R-:W-:Y:S05]  /*a820*/  @!P0 NANOSLEEP.SYNCS 0x989680 ;  /* 0x009896800000895d */ /* 0x008fea0003900000 */
[----:B------:R-:W3:Y:S02]  /*a830*/  @!P0 SYNCS.PHASECHK.TRANS64 P0, [R0+URZ], R2 ;  /* 0x00000002000085a7 */ /* 0x000ee400080010ff */
[----:B---3--:R-:W-:Y:S05]  /*a840*/  @!P0 BRA `(.L_x_210) ;  /* 0xfffffffc00f08947 */ /* 0x008fea000383ffff */
[----:B------:R-:W-:Y:S05]  /*a850*/  BRA `(.L_x_85) ;  /* 0xffffff9800dc7947 */ /* 0x000fea000383ffff */
.L_x_89:
[----:B------:R-:W-:-:S07]  /*a860*/  MOV R0, UR5 ;  /* 0x0000000500007c02 */ /* 0x000fce0008000f00 */
.L_x_211:
[----:B--2---:R2:W3:Y:S02]  /*a870*/  SYNCS.PHASECHK.TRANS64.TRYWAIT P0, [R0+URZ], R2 ;  /* 0x00000002000075a7 */ /* 0x0044e400080011ff */
[----:B---3--:R-:W-:Y:S05]  /*a880*/  @!P0 NANOSLEEP.SYNCS 0x989680 ;  /* 0x009896800000895d */ /* 0x008fea0003900000 */
[----:B------:R-:W3:Y:S02]  /*a890*/  @!P0 SYNCS.PHASECHK.TRANS64 P0, [R0+URZ], R2 ;  /* 0x00000002000085a7 */ /* 0x000ee400080010ff */
[----:B---3--:R-:W-:Y:S05]  /*a8a0*/  @!P0 BRA `(.L_x_211) ;  /* 0xfffffffc00f08947 */ /* 0x008fea000383ffff */
[----:B------:R-:W-:Y:S05]  /*a8b0*/  BRA `(.L_x_212) ;  /* 0xffffff9c00987947 */ /* 0x000fea000383ffff */
.L_x_90:
[----:B------:R-:W-:-:S07]  /*a8c0*/  MOV R0, UR6 ;  /* 0x0000000600007c02 */ /* 0x000fce0008000f00 */
.L_x_213:
[----:B--2---:R2:W3:Y:S02]  /*a8d0*/  SYNCS.PHASECHK.TRANS64.TRYWAIT P0, [R0+URZ], R2 ;  /* 0x00000002000075a7 */ /* 0x0044e400080011ff */
[----:B---3--:R-:W-:Y:S05]  /*a8e0*/  @!P0 NANOSLEEP.SYNCS 0x989680 ;  /* 0x009896800000895d */ /* 0x008fea0003900000 */
[----:B------:R-:W3:Y:S02]  /*a8f0*/  @!P0 SYNCS.PHASECHK.TRANS64 P0, [R0+URZ], R2 ;  /* 0x00000002000085a7 */ /* 0x000ee400080010ff */
[----:B---3--:R-:W-:Y:S05]  /*a900*/  @!P0 BRA `(.L_x_213) ;  /* 0xfffffffc00f08947 */ /* 0x008fea000383ffff */
[----:B------:R-:W-:Y:S05]  /*a910*/  BRA `(.L_x_214) ;  /* 0xffffff9c00a47947 */ /* 0x000fea000383ffff */
.L_x_95:
[----:B--2---:R2:W3:Y:S02]  /*a920*/  SYNCS.PHASECHK.TRANS64.TRYWAIT P0, [R0+URZ+0x1a0], R2 ;  /* 0x0001a002000075a7 */ /* 0x0044e400080011ff */
[----:B---3--:R-:W-:Y:S05]  /*a930*/  @!P0 NANOSLEEP.SYNCS 0x989680 ;  /* 0x009896800000895d */ /* 0x008fea0003900000 */
[----:B------:R-:W3:Y:S02]  /*a940*/  @!P0 SYNCS.PHASECHK.TRANS64 P0, [R0+URZ+0x1a0], R2 ;  /* 0x0001a002000085a7 */ /* 0x000ee400080010ff */
[----:B---3--:R-:W-:Y:S05]  /*a950*/  @!P0 BRA `(.L_x_95) ;  /* 0xfffffffc00f08947 */ /* 0x008fea000383ffff */
[----:B------:R-:W-:Y:S05]  /*a960*/  BRA `(.L_x_215) ;  /* 0xffffffa0009c7947 */ /* 0x000fea000383ffff */
.L_x_98:
[----:B------:R-:W-:Y:S07]  /*a970*/  MOV R0, UR4 ;  /* 0x0000000400007c02 */ /* 0x000fee0008000f00 */
.L_x_216:
[----:B-1----:R1:W2:Y:S02]  /*a980*/  SYNCS.PHASECHK.TRANS64.TRYWAIT P0, [R0+URZ+0x198], R2 ;  /* 0x00019802000075a7 */ /* 0x0022a400080011ff */
[----:B--2---:R-:W-:Y:S05]  /*a990*/  @!P0 NANOSLEEP.SYNCS 0x989680 ;  /* 0x009896800000895d */ /* 0x004fea0003900000 */
[----:B------:R-:W2:Y:S02]  /*a9a0*/  @!P0 SYNCS.PHASECHK.TRANS64 P0, [R0+URZ+0x198], R2 ;  /* 0x00019802000085a7 */ /* 0x000ea400080010ff */
[----:B--2---:R-:W-:Y:S05]  /*a9b0*/  @!P0 BRA `(.L_x_216) ;  /* 0xfffffffc00f08947 */ /* 0x004fea000383ffff */
[----:B------:R-:W-:Y:S05]  /*a9c0*/  BRA `(.L_x_97) ;  /* 0xffffffa400987947 */ /* 0x000fea000383ffff */
.L_x_101:
[----:B------:R-:W-:Y:S07]  /*a9d0*/  MOV R0, UR4 ;  /* 0x0000000400007c02 */ /* 0x000fee0008000f00 */
.L_x_217:
[----:B-1----:R1:W2:Y:S02]  /*a9e0*/  SYNCS.PHASECHK.TRANS64.TRYWAIT P0, [R0+URZ+0x170], R28 ;  /* 0x0001701c000075a7 */ /* 0x0022a400080011ff */
[----:B--2---:R-:W-:Y:S05]  /*a9f0*/  @!P0 NANOSLEEP.SYNCS 0x989680 ;  /* 0x009896800000895d */ /* 0x004fea0003900000 */
[----:B------:R-:W2:Y:S02]  /*aa00*/  @!P0 SYNCS.PHASECHK.TRANS64 P0, [R0+URZ+0x170], R28 ;  /* 0x0001701c000085a7 */ /* 0x000ea400080010ff */
[----:B--2---:R-:W-:Y:S05]  /*aa10*/  @!P0 BRA `(.L_x_217) ;  /* 0xfffffffc00f08947 */ /* 0x004fea000383ffff */
[----:B------:R-:W-:Y:S05]  /*aa20*/  BRA `(.L_x_218) ;  /* 0xffffffa400f07947 */ /* 0x000fea000383ffff */
.L_x_102:
[----:B------:R-:W-:Y:S07]  /*aa30*/  MOV R0, UR4 ;  /* 0x0000000400007c02 */ /* 0x000fee0008000f00 */
.L_x_219:
[----:B-1----:R1:W2:Y:S02]  /*aa40*/  SYNCS.PHASECHK.TRANS64.TRYWAIT P0, [R0+URZ+0x178], R28 ;  /* 0x0001781c000075a7 */ /* 0x0022a400080011ff */
[----:B--2---:R-:W-:Y:S05]  /*aa50*/  @!P0 NANOSLEEP.SYNCS 0x989680 ;  /* 0x009896800000895d */ /* 0x004fea0003900000 */
[----:B------:R-:W2:Y:S02]  /*aa60*/  @!P0 SYNCS.PHASECHK.TRANS64 P0, [R0+URZ+0x178], R28 ;  /* 0x0001781c000085a7 */ /* 0x000ea400080010ff */
[----:B--2---:R-:W-:Y:S05]  /*aa70*/  @!P0 BRA `(.L_x_219) ;  /* 0xfffffffc00f08947 */ /* 0x004fea000383ffff */
[----:B------:R-:W-:Y:S05]  /*aa80*/  BRA `(.L_x_220) ;  /* 0xffffffa8002c7947 */ /* 0x000fea000383ffff */
.L_x_103:
[----:B------:R-:W-:Y:S07]  /*aa90*/  MOV R0, UR4 ;  /* 0x0000000400007c02 */ /* 0x000fee0008000f00 */
.L_x_221:
[----:B-1----:R1:W2:Y:S02]  /*aaa0*/  SYNCS.PHASECHK.TRANS64.TRYWAIT P0, [R0+URZ+0x180], R28 ;  /* 0x0001801c000075a7 */ /* 0x0022a400080011ff */
[----:B--2---:R-:W-:Y:S05]  /*aab0*/  @!P0 NANOSLEEP.SYNCS 0x989680 ;  /* 0x009896800000895d */ /* 0x004fea0003900000 */
[----:B------:R-:W2:Y:S02]  /*aac0*/  @!P0 SYNCS.PHASECHK.TRANS64 P0, [R0+URZ+0x180], R28 ;  /* 0x0001801c000085a7 */ /* 0x000ea400080010ff */
[----:B--2---:R-:W-:Y:S05]  /*aad0*/  @!P0 BRA `(.L_x_221) ;  /* 0xfffffffc00f08947 */ /* 0x004fea000383ffff */
[----:B------:R-:W-:Y:S05]  /*aae0*/  BRA `(.L_x_222) ;  /* 0xffffffa800707947 */ /* 0x000fea000383ffff */
.L_x_104:
[----:B------:R-:W-:Y:S07]  /*aaf0*/  MOV R0, UR4 ;  /* 0x0000000400007c02 */ /* 0x000fee0008000f00 */
.L_x_223:
[----:B-1----:R1:W2:Y:S02]  /*ab00*/  SYNCS.PHASECHK.TRANS64.TRYWAIT P0, [R0+URZ+0x188], R28 ;  /* 0x0001881c000075a7 */ /* 0x0022a400080011ff */
[----:B--2---:R-:W-:Y:S05]  /*ab10*/  @!P0 NANOSLEEP.SYNCS 0x989680 ;  /* 0x009896800000895d */ /* 0x004fea0003900000 */
[----:B------:R-:W2:Y:S02]  /*ab20*/  @!P0 SYNCS.PHASECHK.TRANS64 P0, [R0+URZ+0x188], R28 ;  /* 0x0001881c000085a7 */ /* 0x000ea400080010ff */
[----:B--2---:R-:W-:Y:S05]  /*ab30*/  @!P0 BRA `(.L_x_223) ;  /* 0xfffffffc00f08947 */ /* 0x004fea000383ffff */
[----:B------:R-:W-:Y:S05]  /*ab40*/  BRA `(.L_x_224) ;  /* 0xffffffa800f47947 */ /* 0x000fea000383ffff */
.L_x_106:
[----:B------:R-:W-:-:S07]  /*ab50*/  MOV R0, UR4 ;  /* 0x0000000400007c02 */ /* 0x000fce0008000f00 */
.L_x_225:
[----:B-1----:R1:W3:Y:S02]  /*ab60*/  SYNCS.PHASECHK.TRANS64.TRYWAIT P0, [R0+URZ+0x170], R2 ;  /* 0x00017002000075a7 */ /* 0x0022e400080011ff */
[----:B---3--:R-:W-:Y:S05]  /*ab70*/  @!P0 NANOSLEEP.SYNCS 0x989680 ;  /* 0x009896800000895d */ /* 0x008fea0003900000 */
[----:B------:R-:W3:Y:S02]  /*ab80*/  @!P0 SYNCS.PHASECHK.TRANS64 P0, [R0+URZ+0x170], R2 ;  /* 0x00017002000085a7 */ /* 0x000ee400080010ff */
[----:B---3--:R-:W-:Y:S05]  /*ab90*/  @!P0 BRA `(.L_x_225) ;  /* 0xfffffffc00f08947 */ /* 0x008fea000383ffff */
[----:B------:R-:W-:Y:S05]  /*aba0*/  BRA `(.L_x_226) ;  /* 0xffffffac00687947 */ /* 0x000fea000383ffff */
.L_x_107:
[----:B-1----:R-:W-:-:S07]  /*abb0*/  MOV R0, UR4 ;  /* 0x0000000400007c02 */ /* 0x002fce0008000f00 */
.L_x_227:
[----:B-1----:R1:W3:Y:S02]  /*abc0*/  SYNCS.PHASECHK.TRANS64.TRYWAIT P0, [R0+URZ+0x178], R2 ;  /* 0x00017802000075a7 */ /* 0x0022e400080011ff */
[----:B---3--:R-:W-:Y:S05]  /*abd0*/  @!P0 NANOSLEEP.SYNCS 0x989680 ;  /* 0x009896800000895d */ /* 0x008fea0003900000 */
[----:B------:R-:W3:Y:S02]  /*abe0*/  @!P0 SYNCS.PHASECHK.TRANS64 P0, [R0+URZ+0x178], R2 ;  /* 0x00017802000085a7 */ /* 0x000ee400080010ff */
[----:B---3--:R-:W-:Y:S05]  /*abf0*/  @!P0 BRA `(.L_x_227) ;  /* 0xfffffffc00f08947 */ /* 0x008fea000383ffff */
[----:B------:R-:W-:Y:S05]  /*ac00*/  BRA `(.L_x_228) ;  /* 0xffffffac00587947 */ /* 0x000fea000383ffff */
.L_x_108:
[----:B-1----:R-:W-:-:S07]  /*ac10*/  MOV R0, UR4 ;  /* 0x0000000400007c02 */ /* 0x002fce0008000f00 */
.L_x_229:
[----:B-1----:R1:W3:Y:S02]  /*ac20*/  SYNCS.PHASECHK.TRANS64.TRYWAIT P0, [R0+URZ+0x180], R2 ;  /* 0x00018002000075a7 */ /* 0x0022e400080011ff */
[----:B---3--:R-:W-:Y:S05]  /*ac30*/  @!P0 NANOSLEEP.SYNCS 0x989680 ;  /* 0x009896800000895d */ /* 0x008fea0003900000 */
[----:B------:R-:W3:Y:S02]  /*ac40*/  @!P0 SYNCS.PHASECHK.TRANS64 P0, [R0+URZ+0x180], R2 ;  /* 0x00018002000085a7 */ /* 0x000ee400080010ff */
[----:B---3--:R-:W-:Y:S05]  /*ac50*/  @!P0 BRA `(.L_x_229) ;  /* 0xfffffffc00f08947 */ /* 0x008fea000383ffff */
[----:B------:R-:W-:Y:S05]  /*ac60*/  BRA `(.L_x_230) ;  /* 0xffffffac00487947 */ /* 0x000fea000383ffff */
.L_x_110:
[----:B---3--:R3:W4:Y:S02]  /*ac70*/  SYNCS.PHASECHK.TRANS64.TRYWAIT P0, [R0+URZ+0x1a0], R2 ;  /* 0x0001a002000075a7 */ /* 0x00872400080011ff */
[----:B----4-:R-:W-:Y:S05]  /*ac80*/  @!P0 NANOSLEEP.SYNCS 0x989680 ;  /* 0x009896800000895d */ /* 0x010fea0003900000 */
[----:B------:R-:W4:Y:S02]  /*ac90*/  @!P0 SYNCS.PHASECHK.TRANS64 P0, [R0+URZ+0x1a0], R2 ;  /* 0x0001a002000085a7 */ /* 0x000f2400080010ff */
[----:B----4-:R-:W-:Y:S05]  /*aca0*/  @!P0 BRA `(.L_x_110) ;  /* 0xfffffffc00f08947 */ /* 0x010fea000383ffff */
[----:B------:R-:W-:Y:S05]  /*acb0*/  BRA `(.L_x_231) ;  /* 0xffffffb000107947 */ /* 0x000fea000383ffff */
.L_x_121:
[----:B-1----:R-:W-:Y:S04]  /*acc0*/  MOV R2, UR49 ;  /* 0x0000003100027c02 */ /* 0x002fe80008000f00 */
[----:B------:R1:W3:Y:S03]  /*acd0*/  SYNCS.PHASECHK.TRANS64.TRYWAIT P1, [R2+URZ+0x150], R3 ;  /* 0x00015003020075a7 */ /* 0x0002e600080211ff */
[----:B---3--:R-:W-:Y:S05]  /*ace0*/  @!P1 NANOSLEEP.SYNCS 0x989680 ;  /* 0x009896800000995d */ /* 0x008fea0003900000 */
[----:B------:R-:W3:Y:S02]  /*acf0*/  @!P1 SYNCS.PHASECHK.TRANS64 P1, [R2+URZ+0x150], R3 ;  /* 0x00015003020095a7 */ /* 0x000ee400080210ff */
[----:B---3--:R-:W-:Y:S05]  /*ad00*/  @!P1 BRA `(.L_x_121) ;  /* 0xfffffffc00ec9947 */ /* 0x008fea000383ffff */
[----:B------:R-:W-:Y:S05]  /*ad10*/  BRA `(.L_x_120) ;  /* 0xffffffbc00147947 */ /* 0x000fea000383ffff */
.L_x_123:
[----:B-1----:R1:W4:Y:S02]  /*ad20*/  SYNCS.PHASECHK.TRANS64.TRYWAIT P0, [R64+URZ+0x1c0], R0 ;  /* 0x0001c000400075a7 */ /* 0x00232400080011ff */
[----:B----4-:R-:W-:Y:S05]  /*ad30*/  @!P0 NANOSLEEP.SYNCS 0x989680 ;  /* 0x009896800000895d */ /* 0x010fea0003900000 */
[----:B------:R-:W4:Y:S02]  /*ad40*/  @!P0 SYNCS.PHASECHK.TRANS64 P0, [R64+URZ+0x1c0], R0 ;  /* 0x0001c000400085a7 */ /* 0x000f2400080010ff */
[----:B----4-:R-:W-:Y:S05]  /*ad50*/  @!P0 BRA `(.L_x_123) ;  /* 0xfffffffc00f08947 */ /* 0x010fea000383ffff */
[----:B------:R-:W-:Y:S05]  /*ad60*/  BRA `(.L_x_122) ;  /* 0xffffffbc003c7947 */ /* 0x000fea000383ffff */
.L_x_132:
[----:B--2---:R2:W4:Y:S02]  /*ad70*/  SYNCS.PHASECHK.TRANS64.TRYWAIT P0, [R2+URZ+0x150], R0 ;  /* 0x00015000020075a7 */ /* 0x00452400080011ff */
[----:B----4-:R-:W-:Y:S05]  /*ad80*/  @!P0 NANOSLEEP.SYNCS 0x989680 ;  /* 0x009896800000895d */ /* 0x010fea0003900000 */
[----:B------:R-:W4:Y:S02]  /*ad90*/  @!P0 SYNCS.PHASECHK.TRANS64 P0, [R2+URZ+0x150], R0 ;  /* 0x00015000020085a7 */ /* 0x000f2400080010ff */
[----:B----4-:R-:W-:Y:S05]  /*ada0*/  @!P0 BRA `(.L_x_132) ;  /* 0xfffffffc00f08947 */ /* 0x010fea000383ffff */
[----:B------:R-:W-:Y:S05]  /*adb0*/  BRA `(.L_x_131) ;  /* 0xffffffc800187947 */ /* 0x000fea000383ffff */
.L_x_140:
[----:B--2---:R2:W4:Y:S02]  /*adc0*/  SYNCS.PHASECHK.TRANS64.TRYWAIT P0, [R0+URZ+0x150], R6 ;  /* 0x00015006000075a7 */ /* 0x00452400080011ff */
[----:B----4-:R-:W-:Y:S05]  /*add0*/  @!P0 NANOSLEEP.SYNCS 0x989680 ;  /* 0x009896800000895d */ /* 0x010fea0003900000 */
[----:B------:R-:W4:Y:S02]  /*ade0*/  @!P0 SYNCS.PHASECHK.TRANS64 P0, [R0+URZ+0x150], R6 ;  /* 0x00015006000085a7 */ /* 0x000f2400080010ff */
[----:B----4-:R-:W-:Y:S05]  /*adf0*/  @!P0 BRA `(.L_x_140) ;  /* 0xfffffffc00f08947 */ /* 0x010fea000383ffff */
[----:B------:R-:W-:Y:S05]  /*ae00*/  BRA `(.L_x_139) ;  /* 0xffffffd400187947 */ /* 0x000fea000383ffff */
.L_x_148:
[----:B--2---:R2:W4:Y:S02]  /*ae10*/  SYNCS.PHASECHK.TRANS64.TRYWAIT P0, [R0+URZ+0x150], R5 ;  /* 0x00015005000075a7 */ /* 0x00452400080011ff */
[----:B----4-:R-:W-:Y:S05]  /*ae20*/  @!P0 NANOSLEEP.SYNCS 0x989680 ;  /* 0x009896800000895d */ /* 0x010fea0003900000 */
[----:B------:R-:W4:Y:S02]  /*ae30*/  @!P0 SYNCS.PHASECHK.TRANS64 P0, [R0+URZ+0x150], R5 ;  /* 0x00015005000085a7 */ /* 0x000f2400080010ff */
[----:B----4-:R-:W-:Y:S05]  /*ae40*/  @!P0 BRA `(.L_x_148) ;  /* 0xfffffffc00f08947 */ /* 0x010fea000383ffff */
[----:B------:R-:W-:Y:S05]  /*ae50*/  BRA `(.L_x_147) ;  /* 0xffffffe000187947 */ /* 0x000fea000383ffff */
        .weak           $__internal_0_$__cuda_sm10x_tcgen05_guardrail_trap_col_being_dealloced_not_returned_by_alloc
        .type           $__internal_0_$__cuda_sm10x_tcgen05_guardrail_trap_col_being_dealloced_not_returned_by_alloc,@function
        .size           $__internal_0_$__cuda_sm10x_tcgen05_guardrail_trap_col_being_dealloced_not_returned_by_alloc,($__internal_1_$__cuda_sm10x_tcgen05_guardrail_trap_phase_invalid_during_alloc - $__internal_0_$__cuda_sm10x_tcgen05_guardrail_trap_col_being_dealloced_not_returned_by_alloc)
$__internal_0_$__cuda_sm10x_tcgen05_guardrail_trap_col_being_dealloced_not_returned_by_alloc:
[----:B------:R-:W-:Y:S05]  /*ae60*/  BPT.TRAP 0x1 ;  /* 0x000000040000795c */ /* 0x000fea0000300000 */
[----:B------:R-:W-:-:S04]  /*ae70*/  HFMA2 R3, -RZ, RZ, 0, 0 ;  /* 0x00000000ff037431 */ /* 0x000fc800000001ff */
[----:B------:R-:W-:Y:S05]  /*ae80*/  RET.REL.NODEC R2 `(_ZN7cutlass13device_kernelINS_4gemm6kernel13GemmUniversalIN4cute5tupleIJiiiiEEENS1_10collective13CollectiveMmaINS1_46MainloopSm100TmaUmmaWarpSpecializedBlockScaledILi21ELi2ELi2ENS5_IJNS4_1CILi1EEENSA_ILi4EEESB_EEEEENS5_IJNSA_ILi128EEESF_NSA_ILi64EEEEEENS5_IJNS_12float_e2m1_tENS_13float_ue4m3_tEEEENS5_IJNS5_IJlSB_lEEENS4_6LayoutINS5_IJNS5_IJNS5_IJNSA_ILi32EEESC_EEEiEEENS5_IJNS5_IJNSA_ILi16EEESC_EEEiEEENS5_IJSB_iEEEEEENS5_IJSS_NS5_IJNS5_IJNSA_ILi0EEESB_EEENSA_ILi512EEEEEENS5_IJSV_iEEEEEEEEEEESK_S12_NS4_8TiledMMAINS4_8MMA_AtomIJNS4_17SM100_MMA_MXF4_SSISI_SI_fSJ_Li128ELi128ELi16ELNS4_4UMMA5MajorE0ELS17_0ELNS16_7ScaleInE0ELS18_0EEEEEENSM_INS5_IJSB_SB_SB_EEENS5_IJSV_SV_SV_EEEEENS5_IJNS4_10UnderscoreES1E_S1E_EEEEENS5_IJNS4_23SM90_TMA_LOAD_MULTICASTES1H_EEENS5_IJNS4_14ComposedLayoutINS4_7SwizzleILi1ELi4ELi3EEENS4_18smem_ptr_flag_bitsILi4EEENSM_INS5_IJNSA_ILi8EEESG_EEENS5_IJSG_SB_EEEEEEENSM_INS5_IJNS5_IJNS5_IJSO_SB_EEESR_EEESB_NS5_IJSB_SB_EEEEEENS5_IJNS5_IJNS5_IJSR_SX_EEESW_EEESV_NS5_IJSC_SX_EEEEEEEEEEEvNS4_8identityENS5_IJNS4_13SM90_TMA_LOADES24_EEES22_vS23_EENS_8epilogue10collective18CollectiveEpilogueINS27_23Sm100TmaWarpSpecializedILi4ELi2ELi32ELb1ELb0EEEJSH_NS5_IJNSM_ISF_SB_EENSM_ISN_SB_EEEEENS_10bfloat16_tESL_S2F_SL_NS27_6fusion15FusionCallbacksIS2B_NS2G_17LinearCombinationIS2F_fS2F_fLNS_15FloatRoundStyleE2EEESH_S2E_JEEENS4_5SM1004TMEM4LOAD26SM100_TMEM_LOAD_32dp32b32xES24_NS1J_INS1K_ILi2ELi4ELi3EEENS1M_ILi16EEENSM_INS5_IJS1O_SN_EEENS5_IJSN_SB_EEEEEEENS4_39AutoVectorizingCopyWithAssumedAlignmentILi128EEENS4_14SM90_TMA_STOREES2V_S2X_S2X_EEEvvEEEEvNT_6ParamsE) ;  /* 0xffffff50025c7950 */ /* 0x000fea0003c3ffff */
        .weak           $__internal_1_$__cuda_sm10x_tcgen05_guardrail_trap_phase_invalid_during_alloc
        .type           $__internal_1_$__cuda_sm10x_tcgen05_guardrail_trap_phase_invalid_during_alloc,@function
        .size           $__internal_1_$__cuda_sm10x_tcgen05_guardrail_trap_phase_invalid_during_alloc,($__internal_2_$__cuda_sm10x_tcgen05_guardrail_trap_unallocated_columns_being_dealloced - $__internal_1_$__cuda_sm10x_tcgen05_guardrail_trap_phase_invalid_during_alloc)
$__internal_1_$__cuda_sm10x_tcgen05_guardrail_trap_phase_invalid_during_alloc:
[----:B------:R-:W-:Y:S05]  /*ae90*/  BPT.TRAP 0x1 ;  /* 0x000000040000795c */ /* 0x000fea0000300000 */
[----:B------:R-:W-:-:S04]  /*aea0*/  MOV R3, 0x0 ;  /* 0x0000000000037802 */ /* 0x000fc80000000f00 */
[----:B------:R-:W-:Y:S05]  /*aeb0*/  RET.REL.NODEC R2 `(_ZN7cutlass13device_kernelINS_4gemm6kernel13GemmUniversalIN4cute5tupleIJiiiiEEENS1_10collective13CollectiveMmaINS1_46MainloopSm100TmaUmmaWarpSpecializedBlockScaledILi21ELi2ELi2ENS5_IJNS4_1CILi1EEENSA_ILi4EEESB_EEEEENS5_IJNSA_ILi128EEESF_NSA_ILi64EEEEEENS5_IJNS_12float_e2m1_tENS_13float_ue4m3_tEEEENS5_IJNS5_IJlSB_lEEENS4_6LayoutINS5_IJNS5_IJNS5_IJNSA_ILi32EEESC_EEEiEEENS5_IJNS5_IJNSA_ILi16EEESC_EEEiEEENS5_IJSB_iEEEEEENS5_IJSS_NS5_IJNS5_IJNSA_ILi0EEESB_EEENSA_ILi512EEEEEENS5_IJSV_iEEEEEEEEEEESK_S12_NS4_8TiledMMAINS4_8MMA_AtomIJNS4_17SM100_MMA_MXF4_SSISI_SI_fSJ_Li128ELi128ELi16ELNS4_4UMMA5MajorE0ELS17_0ELNS16_7ScaleInE0ELS18_0EEEEEENSM_INS5_IJSB_SB_SB_EEENS5_IJSV_SV_SV_EEEEENS5_IJNS4_10UnderscoreES1E_S1E_EEEEENS5_IJNS4_23SM90_TMA_LOAD_MULTICASTES1H_EEENS5_IJNS4_14ComposedLayoutINS4_7SwizzleILi1ELi4ELi3EEENS4_18smem_ptr_flag_bitsILi4EEENSM_INS5_IJNSA_ILi8EEESG_EEENS5_IJSG_SB_EEEEEEENSM_INS5_IJNS5_IJNS5_IJSO_SB_EEESR_EEESB_NS5_IJSB_SB_EEEEEENS5_IJNS5_IJNS5_IJSR_SX_EEESW_EEESV_NS5_IJSC_SX_EEEEEEEEEEEvNS4_8identityENS5_IJNS4_13SM90_TMA_LOADES24_EEES22_vS23_EENS_8epilogue10collective18CollectiveEpilogueINS27_23Sm100TmaWarpSpecializedILi4ELi2ELi32ELb1ELb0EEEJSH_NS5_IJNSM_ISF_SB_EENSM_ISN_SB_EEEEENS_10bfloat16_tESL_S2F_SL_NS27_6fusion15FusionCallbacksIS2B_NS2G_17LinearCombinationIS2F_fS2F_fLNS_15FloatRoundStyleE2EEESH_S2E_JEEENS4_5SM1004TMEM4LOAD26SM100_TMEM_LOAD_32dp32b32xES24_NS1J_INS1K_ILi2ELi4ELi3EEENS1M_ILi16EEENSM_INS5_IJS1O_SN_EEENS5_IJSN_SB_EEEEEEENS4_39AutoVectorizingCopyWithAssumedAlignmentILi128EEENS4_14SM90_TMA_STOREES2V_S2X_S2X_EEEvvEEEEvNT_6ParamsE) ;  /* 0xffffff5002507950 */ /* 0x000fea0003c3ffff */
        .weak           $__internal_2_$__cuda_sm10x_tcgen05_guardrail_trap_unallocated_columns_being_dealloced
        .type           $__internal_2_$__cuda_sm10x_tcgen05_guardrail_trap_unallocated_columns_being_dealloced,@function
        .size           $__internal_2_$__cuda_sm10x_tcgen05_guardrail_trap_unallocated_columns_being_dealloced,(.L_x_233 - $__internal_2_$__cuda_sm10x_tcgen05_guardrail_trap_unallocated_columns_being_dealloced)
$__internal_2_$__cuda_sm10x_tcgen05_guardrail_trap_unallocated_columns_being_dealloced:
[----:B------:R-:W-:Y:S05]  /*aec0*/  BPT.TRAP 0x1 ;  /* 0x000000040000795c */ /* 0x000fea0000300000 */
[----:B------:R-:W-:-:S04]  /*aed0*/  HFMA2 R3, -RZ, RZ, 0, 0 ;  /* 0x00000000ff037431 */ /* 0x000fc800000001ff */
[----:B------:R-:W-:Y:S05]  /*aee0*/  RET.REL.NODEC R2 `(_ZN7cutlass13device_kernelINS_4gemm6kernel13GemmUniversalIN4cute5tupleIJiiiiEEENS1_10collective13CollectiveMmaINS1_46MainloopSm100TmaUmmaWarpSpecializedBlockScaledILi21ELi2ELi2ENS5_IJNS4_1CILi1EEENSA_ILi4EEESB_EEEEENS5_IJNSA_ILi128EEESF_NSA_ILi64EEEEEENS5_IJNS_12float_e2m1_tENS_13float_ue4m3_tEEEENS5_IJNS5_IJlSB_lEEENS4_6LayoutINS5_IJNS5_IJNS5_IJNSA_ILi32EEESC_EEEiEEENS5_IJNS5_IJNSA_ILi16EEESC_EEEiEEENS5_IJSB_iEEEEEENS5_IJSS_NS5_IJNS5_IJNSA_ILi0EEESB_EEENSA_ILi512EEEEEENS5_IJSV_iEEEEEEEEEEESK_S12_NS4_8TiledMMAINS4_8MMA_AtomIJNS4_17SM100_MMA_MXF4_SSISI_SI_fSJ_Li128ELi128ELi16ELNS4_4UMMA5MajorE0ELS17_0ELNS16_7ScaleInE0ELS18_0EEEEEENSM_INS5_IJSB_SB_SB_EEENS5_IJSV_SV_SV_EEEEENS5_IJNS4_10UnderscoreES1E_S1E_EEEEENS5_IJNS4_23SM90_TMA_LOAD_MULTICASTES1H_EEENS5_IJNS4_14ComposedLayoutINS4_7SwizzleILi1ELi4ELi3EEENS4_18smem_ptr_flag_bitsILi4EEENSM_INS5_IJNSA_ILi8EEESG_EEENS5_IJSG_SB_EEEEEEENSM_INS5_IJNS5_IJNS5_IJSO_SB_EEESR_EEESB_NS5_IJSB_SB_EEEEEENS5_IJNS5_IJNS5_IJSR_SX_EEESW_EEESV_NS5_IJSC_SX_EEEEEEEEEEEvNS4_8identityENS5_IJNS4_13SM90_TMA_LOADES24_EEES22_vS23_EENS_8epilogue10collective18CollectiveEpilogueINS27_23Sm100TmaWarpSpecializedILi4ELi2ELi32ELb1ELb0EEEJSH_NS5_IJNSM_ISF_SB_EENSM_ISN_SB_EEEEENS_10bfloat16_tESL_S2F_SL_NS27_6fusion15FusionCallbacksIS2B_NS2G_17LinearCombinationIS2F_fS2F_fLNS_15FloatRoundStyleE2EEESH_S2E_JEEENS4_5SM1004TMEM4LOAD26SM100_TMEM_LOAD_32dp32b32xES24_NS1J_INS1K_ILi2ELi4ELi3EEENS1M_ILi16EEENSM_INS5_IJS1O_SN_EEENS5_IJSN_SB_EEEEEEENS4_39AutoVectorizingCopyWithAssumedAlignmentILi128EEENS4_14SM90_TMA_STOREES2V_S2X_S2X_EEEvvEEEEvNT_6ParamsE) ;  /* 0xffffff5002447950 */ /* 0x000fea0003c3ffff */
.L_x_232:
[----:B------:R-:W-:-:S00]  /*aef0*/  BRA `(.L_x_232) ;  /* 0xfffffffc00fc7947 */ /* 0x000fc0000383ffff */
[----:B------:R-:W-:-:S00]  /*af00*/  NOP ;  /* 0x0000000000007918 */ /* 0x000fc00000000000 */
[----:B------:R-:W-:-:S00]  /*af10*/  NOP ;  /* 0x0000000000007918 */ /* 0x000fc00000000000 */
[----:B------:R-:W-:-:S00]  /*af20*/  NOP ;  /* 0x0000000000007918 */ /* 0x000fc00000000000 */
[----:B------:R-:W-:-:S00]  /*af30*/  NOP ;  /* 0x0000000000007918 */ /* 0x000fc00000000000 */
[----:B------:R-:W-:-:S00]  /*af40*/  NOP ;  /* 0x0000000000007918 */ /* 0x000fc00000000000 */
[----:B------:R-:W-:-:S00]  /*af50*/  NOP ;  /* 0x0000000000007918 */ /* 0x000fc00000000000 */
[----:B------:R-:W-:-:S00]  /*af60*/  NOP ;  /* 0x0000000000007918 */ /* 0x000fc00000000000 */
[----:B------:R-:W-:-:S00]  /*af70*/  NOP ;  /* 0x0000000000007918 */ /* 0x000fc00000000000 */
.L_x_233:


//--------------------- .nv.global.init           --------------------------
	.section	.nv.global.init,"aw",@progbits
.nv.global.init:
	.type		$str$29,@object
	.size		$str$29,($str$30 - $str$29)
$str$29:
        /*0000*/ 	.byte	0x28, 0x61, 0x64, 0x64, 0x72, 0x65, 0x73, 0x73, 0x20, 0x26, 0x20, 0x6d, 0x61, 0x73, 0x6b, 0x29
        /*0010*/ 	.byte	0x20, 0x3d, 0x3d, 0x20, 0x30, 0x00
	.type		$str$30,@object
	.size		$str$30,($str$26 - $str$30)
$str$30:
        /*0016*/ 	.byte	0x2f, 0x74, 0x6d, 0x70, 0x2f, 0x63, 0x75, 0x74, 0x6c, 0x61, 0x73, 0x73, 0x5f, 0x73, 0x77, 0x65
        /*0026*/ 	.byte	0x65, 0x70, 0x5f, 0x73, 0x72, 0x63, 0x2f, 0x69, 0x6e, 0x63, 0x6c, 0x75, 0x64, 0x65, 0x2f, 0x63
        /*0036*/ 	.byte	0x75, 0x74, 0x65, 0x2f, 0x70, 0x6f, 0x69, 0x6e, 0x74, 0x65, 0x72, 0x5f, 0x66, 0x6c, 0x61, 0x67
        /*0046*/ 	.byte	0x67, 0x65, 0x64, 0x2e, 0x68, 0x70, 0x70, 0x00
	.type		$str$26,@object
	.size		$str$26,($str$25 - $str$26)
$str$26:
        /*004e*/ 	.byte	0x2f, 0x74, 0x6d, 0x70, 0x2f, 0x63, 0x75, 0x74, 0x6c, 0x61, 0x73, 0x73, 0x5f, 0x73, 0x77, 0x65
        /*005e*/ 	.byte	0x65, 0x70, 0x5f, 0x73, 0x72, 0x63, 0x2f, 0x69, 0x6e, 0x63, 0x6c, 0x75, 0x64, 0x65, 0x2f, 0x63
        /*006e*/ 	.byte	0x75, 0x74, 0x65, 0x2f, 0x61, 0x74, 0x6f, 0x6d, 0x2f, 0x63, 0x6f, 0x70, 0x79, 0x5f, 0x74, 0x72
        /*007e*/ 	.byte	0x61, 0x69, 0x74, 0x73, 0x5f, 0x73, 0x6d, 0x31, 0x30, 0x30, 0x2e, 0x68, 0x70, 0x70, 0x00
	.type		$str$25,@object
	.size		$str$25,(__unnamed_1 - $str$25)
$str$25:
        /*008d*/ 	.byte	0x28, 0x28, 0x75, 0x69, 0x6e, 0x74, 0x33, 0x32, 0x5f, 0x74, 0x28, 0x74, 0x68, 0x72, 0x65, 0x61
        /*009d*/ 	.byte	0x64, 0x49, 0x64, 0x78, 0x2e, 0x78, 0x29, 0x20, 0x2f, 0x20, 0x33, 0x32, 0x29, 0x20, 0x25, 0x20
        /*00ad*/ 	.byte	0x34, 0x29, 0x20, 0x3d, 0x3d, 0x20, 0x28, 0x28, 0x28, 0x74, 0x6d, 0x65, 0x6d, 0x5f, 0x61, 0x64
        /*00bd*/ 	.byte	0x64, 0x72, 0x20, 0x3e, 0x3e, 0x20, 0x31, 0x36, 0x29, 0x20, 0x2f, 0x20, 0x33, 0x32, 0x29, 0x20
        /*00cd*/ 	.byte	0x25, 0x20, 0x34, 0x29, 0x00
	.type		__unnamed_1,@object
	.size		__unnamed_1,(__unnamed_2 - __unnamed_1)
__unnamed_1:
        /*00d2*/ 	.byte	0x61, 0x75, 0x74, 0x6f, 0x20, 0x63, 0x75, 0x74, 0x65, 0x3a, 0x3a, 0x61, 0x73, 0x5f, 0x70, 0x6f
        /* <DEDUP_REMOVED lines=24> */
        /*0262*/ 	.byte	0x34, 0x30, 0x39, 0x36, 0x3e, 0x3e, 0x3e, 0x3e, 0x5d, 0x00
	.type		__unnamed_2,@object
	.size		__unnamed_2,(.L_2 - __unnamed_2)
__unnamed_2:
        /* <DEDUP_REMOVED lines=42> */
        /*050c*/ 	.byte	0x3e, 0x3e, 0x5d, 0x00
.L_2:


//--------------------- .nv.shared._ZN7cutlass13device_kernelINS_4gemm6kernel13GemmUniversalIN4cute5tupleIJiiiiEEENS1_10collective13CollectiveMmaINS1_46MainloopSm100TmaUmmaWarpSpecializedBlockScaledILi21ELi2ELi2ENS5_IJNS4_1CILi1EEENSA_ILi4EEESB_EEEEENS5_IJNSA_ILi128EEESF_NSA_ILi64EEEEEENS5_IJNS_12float_e2m1_tENS_13float_ue4m3_tEEEENS5_IJNS5_IJlSB_lEEENS4_6LayoutINS5_IJNS5_IJNS5_IJNSA_ILi32EEESC_EEEiEEENS5_IJNS5_IJNSA_ILi16EEESC_EEEiEEENS5_IJSB_iEEEEEENS5_IJSS_NS5_IJNS5_IJNSA_ILi0EEESB_EEENSA_ILi512EEEEEENS5_IJSV_iEEEEEEEEEEESK_S12_NS4_8TiledMMAINS4_8MMA_AtomIJNS4_17SM100_MMA_MXF4_SSISI_SI_fSJ_Li128ELi128ELi16ELNS4_4UMMA5MajorE0ELS17_0ELNS16_7ScaleInE0ELS18_0EEEEEENSM_INS5_IJSB_SB_SB_EEENS5_IJSV_SV_SV_EEEEENS5_IJNS4_10UnderscoreES1E_S1E_EEEEENS5_IJNS4_23SM90_TMA_LOAD_MULTICASTES1H_EEENS5_IJNS4_14ComposedLayoutINS4_7SwizzleILi1ELi4ELi3EEENS4_18smem_ptr_flag_bitsILi4EEENSM_INS5_IJNSA_ILi8EEESG_EEENS5_IJSG_SB_EEEEEEENSM_INS5_IJNS5_IJNS5_IJSO_SB_EEESR_EEESB_NS5_IJSB_SB_EEEEEENS5_IJNS5_IJNS5_IJSR_SX_EEESW_EEESV_NS5_IJSC_SX_EEEEEEEEEEEvNS4_8identityENS5_IJNS4_13SM90_TMA_LOADES24_EEES22_vS23_EENS_8epilogue10collective18CollectiveEpilogueINS27_23Sm100TmaWarpSpecializedILi4ELi2ELi32ELb1ELb0EEEJSH_NS5_IJNSM_ISF_SB_EENSM_ISN_SB_EEEEENS_10bfloat16_tESL_S2F_SL_NS27_6fusion15FusionCallbacksIS2B_NS2G_17LinearCombinationIS2F_fS2F_fLNS_15FloatRoundStyleE2EEESH_S2E_JEEENS4_5SM1004TMEM4LOAD26SM100_TMEM_LOAD_32dp32b32xES24_NS1J_INS1K_ILi2ELi4ELi3EEENS1M_ILi16EEENSM_INS5_IJS1O_SN_EEENS5_IJSN_SB_EEEEEEENS4_39AutoVectorizingCopyWithAssumedAlignmentILi128EEENS4_14SM90_TMA_STOREES2V_S2X_S2X_EEEvvEEEEvNT_6ParamsE --------------------------
	.section	.nv.shared._ZN7cutlass13device_kernelINS_4gemm6kernel13GemmUniversalIN4cute5tupleIJiiiiEEENS1_10collective13CollectiveMmaINS1_46MainloopSm100TmaUmmaWarpSpecializedBlockScaledILi21ELi2ELi2ENS5_IJNS4_1CILi1EEENSA_ILi4EEESB_EEEEENS5_IJNSA_ILi128EEESF_NSA_ILi64EEEEEENS5_IJNS_12float_e2m1_tENS_13float_ue4m3_tEEEENS5_IJNS5_IJlSB_lEEENS4_6LayoutINS5_IJNS5_IJNS5_IJNSA_ILi32EEESC_EEEiEEENS5_IJNS5_IJNSA_ILi16EEESC_EEEiEEENS5_IJSB_iEEEEEENS5_IJSS_NS5_IJNS5_IJNSA_ILi0EEESB_EEENSA_ILi512EEEEEENS5_IJSV_iEEEEEEEEEEESK_S12_NS4_8TiledMMAINS4_8MMA_AtomIJNS4_17SM100_MMA_MXF4_SSISI_SI_fSJ_Li128ELi128ELi16ELNS4_4UMMA5MajorE0ELS17_0ELNS16_7ScaleInE0ELS18_0EEEEEENSM_INS5_IJSB_SB_SB_EEENS5_IJSV_SV_SV_EEEEENS5_IJNS4_10UnderscoreES1E_S1E_EEEEENS5_IJNS4_23SM90_TMA_LOAD_MULTICASTES1H_EEENS5_IJNS4_14ComposedLayoutINS4_7SwizzleILi1ELi4ELi3EEENS4_18smem_ptr_flag_bitsILi4EEENSM_INS5_IJNSA_ILi8EEESG_EEENS5_IJSG_SB_EEEEEEENSM_INS5_IJNS5_IJNS5_IJSO_SB_EEESR_EEESB_NS5_IJSB_SB_EEEEEENS5_IJNS5_IJNS5_IJSR_SX_EEESW_EEESV_NS5_IJSC_SX_EEEEEEEEEEEvNS4_8identityENS5_IJNS4_13SM90_TMA_LOADES24_EEES22_vS23_EENS_8epilogue10collective18CollectiveEpilogueINS27_23Sm100TmaWarpSpecializedILi4ELi2ELi32ELb1ELb0EEEJSH_NS5_IJNSM_ISF_SB_EENSM_ISN_SB_EEEEENS_10bfloat16_tESL_S2F_SL_NS27_6fusion15FusionCallbacksIS2B_NS2G_17LinearCombinationIS2F_fS2F_fLNS_15FloatRoundStyleE2EEESH_S2E_JEEENS4_5SM1004TMEM4LOAD26SM100_TMEM_LOAD_32dp32b32xES24_NS1J_INS1K_ILi2ELi4ELi3EEENS1M_ILi16EEENSM_INS5_IJS1O_SN_EEENS5_IJSN_SB_EEEEEEENS4_39AutoVectorizingCopyWithAssumedAlignmentILi128EEENS4_14SM90_TMA_STOREES2V_S2X_S2X_EEEvvEEEEvNT_6ParamsE,"aw",@nobits
	.sectionflags	@""
	.align	16
	.zero		1024


//--------------------- .nv.shared.reserved.0     --------------------------
	.section	.nv.shared.reserved.0,"aw",@nobits
	.weak		__nv_reservedSMEM_offset_0_alias
	.size		__nv_reservedSMEM_offset_0_alias, 0, 64
	.other		__nv_reservedSMEM_offset_0_alias,@"STO_CUDA_RESERVED_SHARED STV_DEFAULT"
__nv_reservedSMEM_offset_0_alias:
	.zero		0
.nv.shared.reserved.0:
	.zero		64
	.weak		__nv_reservedSMEM_tcgen05_partition
	.type		__nv_reservedSMEM_tcgen05_partition,@object
	.size		__nv_reservedSMEM_tcgen05_partition,(.L_0 - __nv_reservedSMEM_tcgen05_partition)
__nv_reservedSMEM_tcgen05_partition:
	.zero		32
.L_0:


//--------------------- .nv.global                --------------------------
	.section	.nv.global,"aw",@nobits
.nv.global:
	.type		_ZN40_INTERNAL_4a5d61a6_4_k_cu_bad2c2af_176784cute1_E,@object
	.size		_ZN40_INTERNAL_4a5d61a6_4_k_cu_bad2c2af_176784cute1_E,(_ZN40_INTERNAL_4a5d61a6_4_k_cu_bad2c2af_176784cuda3std3__45__cpo6cbeginE - _ZN40_INTERNAL_4a5d61a6_4_k_cu_bad2c2af_176784cute1_E)
_ZN40_INTERNAL_4a5d61a6_4_k_cu_bad2c2af_176784cute1_E:
	.zero		1
	.type		_ZN40_INTERNAL_4a5d61a6_4_k_cu_bad2c2af_176784cuda3std3__45__cpo6cbeginE,@object
	.size		_ZN40_INTERNAL_4a5d61a6_4_k_cu_bad2c2af_176784cuda3std3__45__cpo6cbeginE,(_ZN40_INTERNAL_4a5d61a6_4_k_cu_bad2c2af_176784cuda3std3__48in_placeE - _ZN40_INTERNAL_4a5d61a6_4_k_cu_bad2c2af_176784cuda3std3__45__cpo6cbeginE)
_ZN40_INTERNAL_4a5d61a6_4_k_cu_bad2c2af_176784cuda3std3__45__cpo6cbeginE:
	.zero		1
	.type		_ZN40_INTERNAL_4a5d61a6_4_k_cu_bad2c2af_176784cuda3std3__48in_placeE,@object
	.size		_ZN40_INTERNAL_4a5d61a6_4_k_cu_bad2c2af_176784cuda3std3__48in_placeE,(_ZN40_INTERNAL_4a5d61a6_4_k_cu_bad2c2af_176784cuda3std6ranges3__45__cpo9iter_moveE - _ZN40_INTERNAL_4a5d61a6_4_k_cu_bad2c2af_176784cuda3std3__48in_placeE)
_ZN40_INTERNAL_4a5d61a6_4_k_cu_bad2c2af_176784cuda3std3__48in_placeE:
	.zero		1
	.type		_ZN40_INTERNAL_4a5d61a6_4_k_cu_bad2c2af_176784cuda3std6ranges3__45__cpo9iter_moveE,@object
	.size		_ZN40_INTERNAL_4a5d61a6_4_k_cu_bad2c2af_176784cuda3std6ranges3__45__cpo9iter_moveE,(_ZN40_INTERNAL_4a5d61a6_4_k_cu_bad2c2af_176784cuda3std3__45__cpo5beginE - _ZN40_INTERNAL_4a5d61a6_4_k_cu_bad2c2af_176784cuda3std6ranges3__45__cpo9iter_moveE)
_ZN40_INTERNAL_4a5d61a6_4_k_cu_bad2c2af_176784cuda3std6ranges3__45__cpo9iter_moveE:
	.zero		1
	.type		_ZN40_INTERNAL_4a5d61a6_4_k_cu_bad2c2af_176784cuda3std3__45__cpo5beginE,@object
	.size		_ZN40_INTERNAL_4a5d61a6_4_k_cu_bad2c2af_176784cuda3std3__45__cpo5beginE,(_ZN40_INTERNAL_4a5d61a6_4_k_cu_bad2c2af_176784cuda3std3__442_GLOBAL__N__4a5d61a6_4_k_cu_bad2c2af_176786ignoreE - _ZN40_INTERNAL_4a5d61a6_4_k_cu_bad2c2af_176784cuda3std3__45__cpo5beginE)
_ZN40_INTERNAL_4a5d61a6_4_k_cu_bad2c2af_176784cuda3std3__45__cpo5beginE:
	.zero		1
	.type		_ZN40_INTERNAL_4a5d61a6_4_k_cu_bad2c2af_176784cuda3std3__442_GLOBAL__N__4a5d61a6_4_k_cu_bad2c2af_176786ignoreE,@object
	.size		_ZN40_INTERNAL_4a5d61a6_4_k_cu_bad2c2af_176784cuda3std3__442_GLOBAL__N__4a5d61a6_4_k_cu_bad2c2af_176786ignoreE,(_ZN40_INTERNAL_4a5d61a6_4_k_cu_bad2c2af_176784cute7productE - _ZN40_INTERNAL_4a5d61a6_4_k_cu_bad2c2af_176784cuda3std3__442_GLOBAL__N__4a5d61a6_4_k_cu_bad2c2af_176786ignoreE)
_ZN40_INTERNAL_4a5d61a6_4_k_cu_bad2c2af_176784cuda3std3__442_GLOBAL__N__4a5d61a6_4_k_cu_bad2c2af_176786ignoreE:
	.zero		1
	.type		_ZN40_INTERNAL_4a5d61a6_4_k_cu_bad2c2af_176784cute7productE,@object
	.size		_ZN40_INTERNAL_4a5d61a6_4_k_cu_bad2c2af_176784cute7productE,(_ZN40_INTERNAL_4a5d61a6_4_k_cu_bad2c2af_176784cuda3std3__45__cpo3endE - _ZN40_INTERNAL_4a5d61a6_4_k_cu_bad2c2af_176784cute7productE)
_ZN40_INTERNAL_4a5d61a6_4_k_cu_bad2c2af_176784cute7productE:
	.zero		1
	.type		_ZN40_INTERNAL_4a5d61a6_4_k_cu_bad2c2af_176784cuda3std3__45__cpo3endE,@object
	.size		_ZN40_INTERNAL_4a5d61a6_4_k_cu_bad2c2af_176784cuda3std3__45__cpo3endE,(_ZN40_INTERNAL_4a5d61a6_4_k_cu_bad2c2af_176784cuda3std3__419piecewise_constructE - _ZN40_INTERNAL_4a5d61a6_4_k_cu_bad2c2af_176784cuda3std3__45__cpo3endE)
_ZN40_INTERNAL_4a5d61a6_4_k_cu_bad2c2af_176784cuda3std3__45__cpo3endE:
	.zero		1
	.type		_ZN40_INTERNAL_4a5d61a6_4_k_cu_bad2c2af_176784cuda3std3__419piecewise_constructE,@object
	.size		_ZN40_INTERNAL_4a5d61a6_4_k_cu_bad2c2af_176784cuda3std3__419piecewise_constructE,(_ZN40_INTERNAL_4a5d61a6_4_k_cu_bad2c2af_176784cuda3std3__45__cpo4cendE - _ZN40_INTERNAL_4a5d61a6_4_k_cu_bad2c2af_176784cuda3std3__419piecewise_constructE)
_ZN40_INTERNAL_4a5d61a6_4_k_cu_bad2c2af_176784cuda3std3__419piecewise_constructE:
	.zero		1
	.type		_ZN40_INTERNAL_4a5d61a6_4_k_cu_bad2c2af_176784cuda3std3__45__cpo4cendE,@object
	.size		_ZN40_INTERNAL_4a5d61a6_4_k_cu_bad2c2af_176784cuda3std3__45__cpo4cendE,(_ZN40_INTERNAL_4a5d61a6_4_k_cu_bad2c2af_176784cuda3std6ranges3__45__cpo4swapE - _ZN40_INTERNAL_4a5d61a6_4_k_cu_bad2c2af_176784cuda3std3__45__cpo4cendE)
_ZN40_INTERNAL_4a5d61a6_4_k_cu_bad2c2af_176784cuda3std3__45__cpo4cendE:
	.zero		1
	.type		_ZN40_INTERNAL_4a5d61a6_4_k_cu_bad2c2af_176784cuda3std6ranges3__45__cpo4swapE,@object
	.size		_ZN40_INTERNAL_4a5d61a6_4_k_cu_bad2c2af_176784cuda3std6ranges3__45__cpo4swapE,(.L_10 - _ZN40_INTERNAL_4a5d61a6_4_k_cu_bad2c2af_176784cuda3std6ranges3__45__cpo4swapE)
_ZN40_INTERNAL_4a5d61a6_4_k_cu_bad2c2af_176784cuda3std6ranges3__45__cpo4swapE:
	.zero		1
.L_10:


//--------------------- .nv.constant0._ZN7cutlass13device_kernelINS_4gemm6kernel13GemmUniversalIN4cute5tupleIJiiiiEEENS1_10collective13CollectiveMmaINS1_46MainloopSm100TmaUmmaWarpSpecializedBlockScaledILi21ELi2ELi2ENS5_IJNS4_1CILi1EEENSA_ILi4EEESB_EEEEENS5_IJNSA_ILi128EEESF_NSA_ILi64EEEEEENS5_IJNS_12float_e2m1_tENS_13float_ue4m3_tEEEENS5_IJNS5_IJlSB_lEEENS4_6LayoutINS5_IJNS5_IJNS5_IJNSA_ILi32EEESC_EEEiEEENS5_IJNS5_IJNSA_ILi16EEESC_EEEiEEENS5_IJSB_iEEEEEENS5_IJSS_NS5_IJNS5_IJNSA_ILi0EEESB_EEENSA_ILi512EEEEEENS5_IJSV_iEEEEEEEEEEESK_S12_NS4_8TiledMMAINS4_8MMA_AtomIJNS4_17SM100_MMA_MXF4_SSISI_SI_fSJ_Li128ELi128ELi16ELNS4_4UMMA5MajorE0ELS17_0ELNS16_7ScaleInE0ELS18_0EEEEEENSM_INS5_IJSB_SB_SB_EEENS5_IJSV_SV_SV_EEEEENS5_IJNS4_10UnderscoreES1E_S1E_EEEEENS5_IJNS4_23SM90_TMA_LOAD_MULTICASTES1H_EEENS5_IJNS4_14ComposedLayoutINS4_7SwizzleILi1ELi4ELi3EEENS4_18smem_ptr_flag_bitsILi4EEENSM_INS5_IJNSA_ILi8EEESG_EEENS5_IJSG_SB_EEEEEEENSM_INS5_IJNS5_IJNS5_IJSO_SB_EEESR_EEESB_NS5_IJSB_SB_EEEEEENS5_IJNS5_IJNS5_IJSR_SX_EEESW_EEESV_NS5_IJSC_SX_EEEEEEEEEEEvNS4_8identityENS5_IJNS4_13SM90_TMA_LOADES24_EEES22_vS23_EENS_8epilogue10collective18CollectiveEpilogueINS27_23Sm100TmaWarpSpecializedILi4ELi2ELi32ELb1ELb0EEEJSH_NS5_IJNSM_ISF_SB_EENSM_ISN_SB_EEEEENS_10bfloat16_tESL_S2F_SL_NS27_6fusion15FusionCallbacksIS2B_NS2G_17LinearCombinationIS2F_fS2F_fLNS_15FloatRoundStyleE2EEESH_S2E_JEEENS4_5SM1004TMEM4LOAD26SM100_TMEM_LOAD_32dp32b32xES24_NS1J_INS1K_ILi2ELi4ELi3EEENS1M_ILi16EEENSM_INS5_IJS1O_SN_EEENS5_IJSN_SB_EEEEEEENS4_39AutoVectorizingCopyWithAssumedAlignmentILi128EEENS4_14SM90_TMA_STOREES2V_S2X_S2X_EEEvvEEEEvNT_6ParamsE --------------------------
	.section	.nv.constant0._ZN7cutlass13device_kernelINS_4gemm6kernel13GemmUniversalIN4cute5tupleIJiiiiEEENS1_10collective13CollectiveMmaINS1_46MainloopSm100TmaUmmaWarpSpecializedBlockScaledILi21ELi2ELi2ENS5_IJNS4_1CILi1EEENSA_ILi4EEESB_EEEEENS5_IJNSA_ILi128EEESF_NSA_ILi64EEEEEENS5_IJNS_12float_e2m1_tENS_13float_ue4m3_tEEEENS5_IJNS5_IJlSB_lEEENS4_6LayoutINS5_IJNS5_IJNS5_IJNSA_ILi32EEESC_EEEiEEENS5_IJNS5_IJNSA_ILi16EEESC_EEEiEEENS5_IJSB_iEEEEEENS5_IJSS_NS5_IJNS5_IJNSA_ILi0EEESB_EEENSA_ILi512EEEEEENS5_IJSV_iEEEEEEEEEEESK_S12_NS4_8TiledMMAINS4_8MMA_AtomIJNS4_17SM100_MMA_MXF4_SSISI_SI_fSJ_Li128ELi128ELi16ELNS4_4UMMA5MajorE0ELS17_0ELNS16_7ScaleInE0ELS18_0EEEEEENSM_INS5_IJSB_SB_SB_EEENS5_IJSV_SV_SV_EEEEENS5_IJNS4_10UnderscoreES1E_S1E_EEEEENS5_IJNS4_23SM90_TMA_LOAD_MULTICASTES1H_EEENS5_IJNS4_14ComposedLayoutINS4_7SwizzleILi1ELi4ELi3EEENS4_18smem_ptr_flag_bitsILi4EEENSM_INS5_IJNSA_ILi8EEESG_EEENS5_IJSG_SB_EEEEEEENSM_INS5_IJNS5_IJNS5_IJSO_SB_EEESR_EEESB_NS5_IJSB_SB_EEEEEENS5_IJNS5_IJNS5_IJSR_SX_EEESW_EEESV_NS5_IJSC_SX_EEEEEEEEEEEvNS4_8identityENS5_IJNS4_13SM90_TMA_LOADES24_EEES22_vS23_EENS_8epilogue10collective18CollectiveEpilogueINS27_23Sm100TmaWarpSpecializedILi4ELi2ELi32ELb1ELb0EEEJSH_NS5_IJNSM_ISF_SB_EENSM_ISN_SB_EEEEENS_10bfloat16_tESL_S2F_SL_NS27_6fusion15FusionCallbacksIS2B_NS2G_17LinearCombinationIS2F_fS2F_fLNS_15FloatRoundStyleE2EEESH_S2E_JEEENS4_5SM1004TMEM4LOAD26SM100_TMEM_LOAD_32dp32b32xES24_NS1J_INS1K_ILi2ELi4ELi3EEENS1M_ILi16EEENSM_INS5_IJS1O_SN_EEENS5_IJSN_SB_EEEEEEENS4_39AutoVectorizingCopyWithAssumedAlignmentILi128EEENS4_14SM90_TMA_STOREES2V_S2X_S2X_EEEvvEEEEvNT_6ParamsE,"a",@progbits
	.sectionflags	@""
	.align	4
.nv.constant0._ZN7cutlass13device_kernelINS_4gemm6kernel13GemmUniversalIN4cute5tupleIJiiiiEEENS1_10collective13CollectiveMmaINS1_46MainloopSm100TmaUmmaWarpSpecializedBlockScaledILi21ELi2ELi2ENS5_IJNS4_1CILi1EEENSA_ILi4EEESB_EEEEENS5_IJNSA_ILi128EEESF_NSA_ILi64EEEEEENS5_IJNS_12float_e2m1_tENS_13float_ue4m3_tEEEENS5_IJNS5_IJlSB_lEEENS4_6LayoutINS5_IJNS5_IJNS5_IJNSA_ILi32EEESC_EEEiEEENS5_IJNS5_IJNSA_ILi16EEESC_EEEiEEENS5_IJSB_iEEEEEENS5_IJSS_NS5_IJNS5_IJNSA_ILi0EEESB_EEENSA_ILi512EEEEEENS5_IJSV_iEEEEEEEEEEESK_S12_NS4_8TiledMMAINS4_8MMA_AtomIJNS4_17SM100_MMA_MXF4_SSISI_SI_fSJ_Li128ELi128ELi16ELNS4_4UMMA5MajorE0ELS17_0ELNS16_7ScaleInE0ELS18_0EEEEEENSM_INS5_IJSB_SB_SB_EEENS5_IJSV_SV_SV_EEEEENS5_IJNS4_10UnderscoreES1E_S1E_EEEEENS5_IJNS4_23SM90_TMA_LOAD_MULTICASTES1H_EEENS5_IJNS4_14ComposedLayoutINS4_7SwizzleILi1ELi4ELi3EEENS4_18smem_ptr_flag_bitsILi4EEENSM_INS5_IJNSA_ILi8EEESG_EEENS5_IJSG_SB_EEEEEEENSM_INS5_IJNS5_IJNS5_IJSO_SB_EEESR_EEESB_NS5_IJSB_SB_EEEEEENS5_IJNS5_IJNS5_IJSR_SX_EEESW_EEESV_NS5_IJSC_SX_EEEEEEEEEEEvNS4_8identityENS5_IJNS4_13SM90_TMA_LOADES24_EEES22_vS23_EENS_8epilogue10collective18CollectiveEpilogueINS27_23Sm100TmaWarpSpecializedILi4ELi2ELi32ELb1ELb0EEEJSH_NS5_IJNSM_ISF_SB_EENSM_ISN_SB_EEEEENS_10bfloat16_tESL_S2F_SL_NS27_6fusion15FusionCallbacksIS2B_NS2G_17LinearCombinationIS2F_fS2F_fLNS_15FloatRoundStyleE2EEESH_S2E_JEEENS4_5SM1004TMEM4LOAD26SM100_TMEM_LOAD_32dp32b32xES24_NS1J_INS1K_ILi2ELi4ELi3EEENS1M_ILi16EEENSM_INS5_IJS1O_SN_EEENS5_IJSN_SB_EEEEEEENS4_39AutoVectorizingCopyWithAssumedAlignmentILi128EEENS4_14SM90_TMA_STOREES2V_S2X_S2X_EEEvvEEEEvNT_6ParamsE:
	.zero		3968


//--------------------- SYMBOLS --------------------------

	.type		.nv.reservedSmem.offset0,@object
	.size		.nv.reservedSmem.offset0,0x4
	.type		.nv.reservedSmem.cap,@object
	.size		.nv.reservedSmem.cap,0x4
	.type		__assertfail,@function
